	.headerflags	@"EF_CUDA_TEXMODE_UNIFIED EF_CUDA_64BIT_ADDRESS EF_CUDA_SM86 EF_CUDA_VIRTUAL_SM(EF_CUDA_SM86)"
	.elftype	@"ET_EXEC"


//--------------------- .nv.info                  --------------------------
	.section	.nv.info,"",@"SHT_CUDA_INFO"
	.align	4


	//----- nvinfo : EIATTR_REGCOUNT
	.align		4
        /*0000*/ 	.byte	0x04, 0x2f
        /*0002*/ 	.short	(.L_1 - .L_0)
	.align		4
.L_0:
        /*0004*/ 	.word	index@(triton_bmm)
        /*0008*/ 	.word	0x000000ca


	//----- nvinfo : EIATTR_MIN_STACK_SIZE
	.align		4
.L_1:
        /*000c*/ 	.byte	0x04, 0x12
        /*000e*/ 	.short	(.L_3 - .L_2)
	.align		4
.L_2:
        /*0010*/ 	.word	index@(triton_bmm)
        /*0014*/ 	.word	0x00000000


	//----- nvinfo : EIATTR_FRAME_SIZE
	.align		4
.L_3:
        /*0018*/ 	.byte	0x04, 0x11
        /*001a*/ 	.short	(.L_5 - .L_4)
	.align		4
.L_4:
        /*001c*/ 	.word	index@(triton_bmm)
        /*0020*/ 	.word	0x00000000


	//----- nvinfo : EIATTR_MIN_STACK_SIZE
	.align		4
.L_5:
        /*0024*/ 	.byte	0x04, 0x12
        /*0026*/ 	.short	(.L_7 - .L_6)
	.align		4
.L_6:
        /*0028*/ 	.word	index@(triton_bmm)
        /*002c*/ 	.word	0x00000000
.L_7:


//--------------------- .nv.info.triton_bmm       --------------------------
	.section	.nv.info.triton_bmm,"",@"SHT_CUDA_INFO"
	.sectionflags	@""
	.align	4


	//----- nvinfo : EIATTR_CUDA_API_VERSION
	.align		4
        /*0000*/ 	.byte	0x04, 0x37
        /*0002*/ 	.short	(.L_9 - .L_8)
.L_8:
        /*0004*/ 	.word	0x0000007c


	//----- nvinfo : EIATTR_SW2861232_WAR
	.align		4
.L_9:
        /*0008*/ 	.byte	0x01, 0x35
	.zero		2


	//----- nvinfo : EIATTR_PARAM_CBANK
	.align		4
        /*000c*/ 	.byte	0x04, 0x0a
        /*000e*/ 	.short	(.L_11 - .L_10)
	.align		4
.L_10:
        /*0010*/ 	.word	index@(.nv.constant0.triton_bmm)
        /*0014*/ 	.short	0x0160
        /*0016*/ 	.short	0x0020


	//----- nvinfo : EIATTR_CBANK_PARAM_SIZE
	.align		4
.L_11:
        /*0018*/ 	.byte	0x03, 0x19
        /*001a*/ 	.short	0x0020


	//----- nvinfo : EIATTR_KPARAM_INFO
	.align		4
        /*001c*/ 	.byte	0x04, 0x17
        /*001e*/ 	.short	(.L_13 - .L_12)
.L_12:
        /*0020*/ 	.word	0x00000000
        /*0024*/ 	.short	0x0003
        /*0026*/ 	.short	0x0018
        /*0028*/ 	.byte	0x00, 0xf4, 0x21, 0x00


	//----- nvinfo : EIATTR_KPARAM_INFO
	.align		4
.L_13:
        /*002c*/ 	.byte	0x04, 0x17
        /*002e*/ 	.short	(.L_15 - .L_14)
.L_14:
        /*0030*/ 	.word	0x00000000
        /*0034*/ 	.short	0x0002
        /*0036*/ 	.short	0x0010
        /*0038*/ 	.byte	0x00, 0xf4, 0x21, 0x00


	//----- nvinfo : EIATTR_KPARAM_INFO
	.align		4
.L_15:
        /*003c*/ 	.byte	0x04, 0x17
        /*003e*/ 	.short	(.L_17 - .L_16)
.L_16:
        /*0040*/ 	.word	0x00000000
        /*0044*/ 	.short	0x0001
        /*0046*/ 	.short	0x0008
        /*0048*/ 	.byte	0x00, 0xf4, 0x21, 0x00


	//----- nvinfo : EIATTR_KPARAM_INFO
	.align		4
.L_17:
        /*004c*/ 	.byte	0x04, 0x17
        /*004e*/ 	.short	(.L_19 - .L_18)
.L_18:
        /*0050*/ 	.word	0x00000000
        /*0054*/ 	.short	0x0000
        /*0056*/ 	.short	0x0000
        /*0058*/ 	.byte	0x00, 0xf4, 0x21, 0x00


	//----- nvinfo : EIATTR_MAXREG_COUNT
	.align		4
.L_19:
        /*005c*/ 	.byte	0x03, 0x1b
        /*005e*/ 	.short	0x00ff


	//----- nvinfo : EIATTR_EXIT_INSTR_OFFSETS
	.align		4
        /*0060*/ 	.byte	0x04, 0x1c
        /*0062*/ 	.short	(.L_21 - .L_20)


	//   ....[0]....
.L_20:
        /*0064*/ 	.word	0x00002c60


	//   ....[1]....
        /*0068*/ 	.word	0x00002cc0


	//----- nvinfo : EIATTR_REQNTID
	.align		4
.L_21:
        /*006c*/ 	.byte	0x04, 0x10
        /*006e*/ 	.short	(.L_23 - .L_22)
.L_22:
        /*0070*/ 	.word	0x00000080
        /*0074*/ 	.word	0x00000001
        /*0078*/ 	.word	0x00000001
.L_23:


//--------------------- .nv.callgraph             --------------------------
	.section	.nv.callgraph,"",@"SHT_CUDA_CALLGRAPH"
	.align	4
	.sectionentsize	8
	.align		4
        /*0000*/ 	.word	0x00000000
	.align		4
        /*0004*/ 	.word	0xffffffff
	.align		4
        /*0008*/ 	.word	0x00000000
	.align		4
        /*000c*/ 	.word	0xfffffffe
	.align		4
        /*0010*/ 	.word	0x00000000
	.align		4
        /*0014*/ 	.word	0xfffffffd
	.align		4
        /*0018*/ 	.word	0x00000000
	.align		4
        /*001c*/ 	.word	0xfffffffc


//--------------------- .nv.rel.action            --------------------------
	.section	.nv.rel.action,"",@"SHT_CUDA_RELOCINFO"
	.align	8
	.sectionentsize	8
        /*0000*/ 	.byte	0x73, 0x00, 0x00, 0x00, 0x00, 0x00, 0x00, 0x00, 0x00, 0x00, 0x00, 0x11, 0x25, 0x00, 0x05, 0x36


//--------------------- .nv.constant0.triton_bmm  --------------------------
	.section	.nv.constant0.triton_bmm,"a",@progbits
	.sectionflags	@""
	.align	4
.nv.constant0.triton_bmm:
	.zero		384


//--------------------- .text.triton_bmm          --------------------------
	.section	.text.triton_bmm,"ax",@progbits
	.sectionflags	@"SHF_BARRIERS=1"
	.sectioninfo	@"SHI_REGISTERS=202"
	.align	128
        .global         triton_bmm
        .type           triton_bmm,@function
        .size           triton_bmm,(.L_x_1 - triton_bmm)
        .other          triton_bmm,@"STO_CUDA_ENTRY STV_DEFAULT"
triton_bmm:
.text.triton_bmm:
[----:B------:R-:W-:Y:S02]  /*0000*/  IMAD.MOV.U32 R1, RZ, RZ, c[0x0][0x28] ;  /* 0x00000a00ff017624 */ /* 0x000fe400078e00ff */
[----:B------:R-:W0:Y:S01]  /*0010*/  S2R R7, SR_CTAID.X ;  /* 0x0000000000077919 */ /* 0x000e220000002500 */
[----:B------:R-:W-:Y:S01]  /*0020*/  IMAD.MOV.U32 R3, RZ, RZ, -0x8 ;  /* 0xfffffff8ff037424 */ /* 0x000fe200078e00ff */
[----:B------:R-:W-:Y:S02]  /*0030*/  ULDC.64 UR4, c[0x0][0x118] ;  /* 0x0000460000047ab9 */ /* 0x000fe40000000a00 */
[----:B------:R-:W1:Y:S04]  /*0040*/  S2R R152, SR_TID.X ;  /* 0x0000000000987919 */ /* 0x000e680000002100 */
[----:B------:R-:W2:Y:S01]  /*0050*/  S2R R154, SR_CTAID.Y ;  /* 0x00000000009a7919 */ /* 0x000ea20000002600 */
[----:B0-----:R-:W-:-:S04]  /*0060*/  SHF.R.S32.HI R0, RZ, 0x1f, R7 ;  /* 0x0000001fff007819 */ /* 0x001fc80000011407 */
[----:B------:R-:W-:Y:S02]  /*0070*/  LEA.HI R0, R0, R7, RZ, 0x5 ;  /* 0x0000000700007211 */ /* 0x000fe400078f28ff */
[----:B-1----:R-:W-:Y:S02]  /*0080*/  SHF.R.U32.HI R30, RZ, 0x3, R152 ;  /* 0x00000003ff1e7819 */ /* 0x002fe40000011698 */
[----:B------:R-:W-:Y:S02]  /*0090*/  SHF.R.S32.HI R4, RZ, 0x5, R0 ;  /* 0x00000005ff047819 */ /* 0x000fe40000011400 */
[----:B------:R-:W-:Y:S02]  /*00a0*/  LOP3.LUT R0, R0, 0xffffffe0, RZ, 0xc0, !PT ;  /* 0xffffffe000007812 */ /* 0x000fe400078ec0ff */
[----:B------:R-:W-:Y:S01]  /*00b0*/  SGXT.U32 R30, R30, 0x4 ;  /* 0x000000041e1e781a */ /* 0x000fe20000000000 */
[----:B------:R-:W-:Y:S02]  /*00c0*/  IMAD R2, R4, R3, 0x4 ;  /* 0x0000000404027424 */ /* 0x000fe400078e0203 */
[----:B------:R-:W-:-:S03]  /*00d0*/  IMAD.IADD R0, R7, 0x1, -R0 ;  /* 0x0000000107007824 */ /* 0x000fc600078e0a00 */
[----:B------:R-:W-:Y:S02]  /*00e0*/  IMNMX R5, R2, 0x8, PT ;  /* 0x0000000802057817 */ /* 0x000fe40003800200 */
[----:B------:R-:W-:Y:S02]  /*00f0*/  IABS R10, R0 ;  /* 0x00000000000a7213 */ /* 0x000fe40000000000 */
[-C--:B------:R-:W-:Y:S02]  /*0100*/  IABS R8, R5.reuse ;  /* 0x0000000500087213 */ /* 0x080fe40000000000 */
[-C--:B------:R-:W-:Y:S02]  /*0110*/  IABS R11, R5.reuse ;  /* 0x00000005000b7213 */ /* 0x080fe40000000000 */
[----:B------:R-:W0:Y:S01]  /*0120*/  I2F.RP R6, R8 ;  /* 0x0000000800067306 */ /* 0x000e220000209400 */
[----:B------:R-:W-:-:S04]  /*0130*/  LOP3.LUT R0, R0, R5, RZ, 0x3c, !PT ;  /* 0x0000000500007212 */ /* 0x000fc800078e3cff */
[----:B------:R-:W-:Y:S02]  /*0140*/  ISETP.GE.AND P3, PT, R0, RZ, PT ;  /* 0x000000ff0000720c */ /* 0x000fe40003f66270 */
[----:B------:R-:W-:Y:S01]  /*0150*/  LOP3.LUT R0, RZ, R5, RZ, 0x33, !PT ;  /* 0x00000005ff007212 */ /* 0x000fe200078e33ff */
[----:B0-----:R-:W0:Y:S02]  /*0160*/  MUFU.RCP R6, R6 ;  /* 0x0000000600067308 */ /* 0x001e240000001000 */
[----:B0-----:R-:W-:-:S06]  /*0170*/  IADD3 R2, R6, 0xffffffe, RZ ;  /* 0x0ffffffe06027810 */ /* 0x001fcc0007ffe0ff */
[----:B------:R0:W1:Y:S02]  /*0180*/  F2I.FTZ.U32.TRUNC.NTZ R3, R2 ;  /* 0x0000000200037305 */ /* 0x000064000021f000 */
[----:B0-----:R-:W-:Y:S02]  /*0190*/  IMAD.MOV.U32 R2, RZ, RZ, RZ ;  /* 0x000000ffff027224 */ /* 0x001fe400078e00ff */
[----:B-1----:R-:W-:-:S04]  /*01a0*/  IMAD.MOV R9, RZ, RZ, -R3 ;  /* 0x000000ffff097224 */ /* 0x002fc800078e0a03 */
[----:B------:R-:W-:-:S04]  /*01b0*/  IMAD R9, R9, R8, RZ ;  /* 0x0000000809097224 */ /* 0x000fc800078e02ff */
[----:B------:R-:W-:-:S04]  /*01c0*/  IMAD.HI.U32 R3, R3, R9, R2 ;  /* 0x0000000903037227 */ /* 0x000fc800078e0002 */
[----:B------:R-:W-:Y:S01]  /*01d0*/  IMAD.MOV R9, RZ, RZ, -R11 ;  /* 0x000000ffff097224 */ /* 0x000fe200078e0a0b */
[----:B------:R-:W-:Y:S01]  /*01e0*/  IABS R11, R7 ;  /* 0x00000007000b7213 */ /* 0x000fe20000000000 */
[----:B------:R-:W-:-:S04]  /*01f0*/  IMAD.HI.U32 R2, R3, R10, RZ ;  /* 0x0000000a03027227 */ /* 0x000fc800078e00ff */
[----:B------:R-:W-:Y:S02]  /*0200*/  IMAD R6, R2, R9, R10 ;  /* 0x0000000902067224 */ /* 0x000fe400078e020a */
[----:B------:R-:W-:-:S03]  /*0210*/  IMAD.MOV.U32 R10, RZ, RZ, R11 ;  /* 0x000000ffff0a7224 */ /* 0x000fc600078e000b */
[----:B------:R-:W-:Y:S01]  /*0220*/  ISETP.GT.U32.AND P2, PT, R8, R6, PT ;  /* 0x000000060800720c */ /* 0x000fe20003f44070 */
[----:B------:R-:W-:-:S04]  /*0230*/  IMAD.HI.U32 R3, R3, R10, RZ ;  /* 0x0000000a03037227 */ /* 0x000fc800078e00ff */
[----:B------:R-:W-:-:S05]  /*0240*/  IMAD R3, R3, R9, R10 ;  /* 0x0000000903037224 */ /* 0x000fca00078e020a */
[----:B------:R-:W-:-:S03]  /*0250*/  ISETP.GT.U32.AND P1, PT, R8, R3, PT ;  /* 0x000000030800720c */ /* 0x000fc60003f24070 */
[----:B------:R-:W-:Y:S01]  /*0260*/  @!P2 IMAD.IADD R6, R6, 0x1, -R8 ;  /* 0x000000010606a824 */ /* 0x000fe200078e0a08 */
[----:B------:R-:W-:Y:S02]  /*0270*/  @!P2 IADD3 R2, R2, 0x1, RZ ;  /* 0x000000010202a810 */ /* 0x000fe40007ffe0ff */
[----:B------:R-:W-:Y:S02]  /*0280*/  ISETP.GE.AND P2, PT, R7, RZ, PT ;  /* 0x000000ff0700720c */ /* 0x000fe40003f46270 */
[----:B------:R-:W-:-:S05]  /*0290*/  ISETP.GE.U32.AND P0, PT, R6, R8, PT ;  /* 0x000000080600720c */ /* 0x000fca0003f06070 */
[----:B------:R-:W-:-:S05]  /*02a0*/  @!P1 IMAD.IADD R3, R3, 0x1, -R8 ;  /* 0x0000000103039824 */ /* 0x000fca00078e0a08 */
[----:B------:R-:W-:-:S03]  /*02b0*/  ISETP.GT.U32.AND P1, PT, R8, R3, PT ;  /* 0x000000030800720c */ /* 0x000fc60003f24070 */
[----:B------:R-:W-:Y:S02]  /*02c0*/  @P0 IADD3 R2, R2, 0x1, RZ ;  /* 0x0000000102020810 */ /* 0x000fe40007ffe0ff */
[----:B------:R-:W-:-:S03]  /*02d0*/  ISETP.NE.AND P0, PT, R5, RZ, PT ;  /* 0x000000ff0500720c */ /* 0x000fc60003f05270 */
[----:B------:R-:W-:-:S05]  /*02e0*/  @!P3 IMAD.MOV R2, RZ, RZ, -R2 ;  /* 0x000000ffff02b224 */ /* 0x000fca00078e0a02 */
[----:B------:R-:W-:Y:S01]  /*02f0*/  SEL R2, R0, R2, !P0 ;  /* 0x0000000200027207 */ /* 0x000fe20004000000 */
[----:B------:R-:W-:-:S03]  /*0300*/  @!P1 IMAD.IADD R3, R3, 0x1, -R8 ;  /* 0x0000000103039824 */ /* 0x000fc600078e0a08 */
[----:B------:R-:W-:Y:S01]  /*0310*/  SHF.R.S32.HI R6, RZ, 0x18, R2 ;  /* 0x00000018ff067819 */ /* 0x000fe20000011402 */
[----:B------:R-:W-:Y:S02]  /*0320*/  IMAD.SHL.U32 R2, R2, 0x80, RZ ;  /* 0x0000008002027824 */ /* 0x000fe400078e00ff */
[----:B------:R-:W-:Y:S01]  /*0330*/  @!P2 IMAD.MOV R3, RZ, RZ, -R3 ;  /* 0x000000ffff03a224 */ /* 0x000fe200078e0a03 */
[----:B------:R-:W-:Y:S02]  /*0340*/  SGXT R6, R6, 0x1 ;  /* 0x000000010606781a */ /* 0x000fe40000000200 */
[----:B------:R-:W-:Y:S02]  /*0350*/  LOP3.LUT R5, R2, R30, RZ, 0xfc, !PT ;  /* 0x0000001e02057212 */ /* 0x000fe400078efcff */
[----:B------:R-:W-:Y:S02]  /*0360*/  SEL R3, R0, R3, !P0 ;  /* 0x0000000300037207 */ /* 0x000fe40004000000 */
[----:B------:R-:W-:-:S02]  /*0370*/  LEA.HI R7, R6, R5, RZ, 0x9 ;  /* 0x0000000506077211 */ /* 0x000fc400078f48ff */
[--C-:B------:R-:W-:Y:S01]  /*0380*/  LOP3.LUT R0, R2, 0x10, R30.reuse, 0xfe, !PT ;  /* 0x0000001002007812 */ /* 0x100fe200078efe1e */
[----:B------:R-:W-:Y:S01]  /*0390*/  IMAD R11, R4, 0x8, R3 ;  /* 0x00000008040b7824 */ /* 0x000fe200078e0203 */
[----:B------:R-:W-:Y:S02]  /*03a0*/  LOP3.LUT R8, R7, 0xffe00, RZ, 0xc0, !PT ;  /* 0x000ffe0007087812 */ /* 0x000fe400078ec0ff */
[C-C-:B------:R-:W-:Y:S01]  /*03b0*/  LOP3.LUT R3, R2.reuse, 0x20, R30.reuse, 0xfe, !PT ;  /* 0x0000002002037812 */ /* 0x140fe200078efe1e */
[----:B------:R-:W-:Y:S01]  /*03c0*/  IMAD.SHL.U32 R153, R11, 0x80, RZ ;  /* 0x000000800b997824 */ /* 0x000fe200078e00ff */
[C---:B------:R-:W-:Y:S01]  /*03d0*/  LOP3.LUT R4, R2.reuse, 0x30, R30, 0xfe, !PT ;  /* 0x0000003002047812 */ /* 0x040fe200078efe1e */
[----:B------:R-:W-:Y:S01]  /*03e0*/  IMAD.IADD R16, R5, 0x1, -R8 ;  /* 0x0000000105107824 */ /* 0x000fe200078e0a08 */
[----:B------:R-:W-:Y:S02]  /*03f0*/  LOP3.LUT R5, R2, 0x40, R30, 0xfe, !PT ;  /* 0x0000004002057812 */ /* 0x000fe400078efe1e */
[----:B------:R-:W-:-:S02]  /*0400*/  LEA.HI R7, R6, R0, RZ, 0x9 ;  /* 0x0000000006077211 */ /* 0x000fc400078f48ff */
[C---:B------:R-:W-:Y:S02]  /*0410*/  LEA.HI R8, R6.reuse, R3, RZ, 0x9 ;  /* 0x0000000306087211 */ /* 0x040fe400078f48ff */
[C---:B------:R-:W-:Y:S02]  /*0420*/  LEA.HI R9, R6.reuse, R4, RZ, 0x9 ;  /* 0x0000000406097211 */ /* 0x040fe400078f48ff */
[----:B------:R-:W-:Y:S02]  /*0430*/  LEA.HI R10, R6, R5, RZ, 0x9 ;  /* 0x00000005060a7211 */ /* 0x000fe400078f48ff */
[----:B------:R-:W-:Y:S02]  /*0440*/  LOP3.LUT R7, R7, 0xffe00, RZ, 0xc0, !PT ;  /* 0x000ffe0007077812 */ /* 0x000fe400078ec0ff */
[----:B------:R-:W-:Y:S02]  /*0450*/  LOP3.LUT R8, R8, 0xffe00, RZ, 0xc0, !PT ;  /* 0x000ffe0008087812 */ /* 0x000fe400078ec0ff */
[----:B------:R-:W-:Y:S01]  /*0460*/  LOP3.LUT R9, R9, 0xffe00, RZ, 0xc0, !PT ;  /* 0x000ffe0009097812 */ /* 0x000fe200078ec0ff */
[----:B------:R-:W-:Y:S01]  /*0470*/  IMAD.IADD R17, R0, 0x1, -R7 ;  /* 0x0000000100117824 */ /* 0x000fe200078e0a07 */
[----:B------:R-:W-:Y:S01]  /*0480*/  LOP3.LUT R10, R10, 0xffe00, RZ, 0xc0, !PT ;  /* 0x000ffe000a0a7812 */ /* 0x000fe200078ec0ff */
[----:B------:R-:W-:Y:S01]  /*0490*/  IMAD.IADD R18, R3, 0x1, -R8 ;  /* 0x0000000103127824 */ /* 0x000fe200078e0a08 */
[----:B------:R-:W-:Y:S01]  /*04a0*/  SHF.R.S32.HI R7, RZ, 0x18, R11 ;  /* 0x00000018ff077819 */ /* 0x000fe2000001140b */
[----:B------:R-:W-:Y:S01]  /*04b0*/  IMAD.IADD R19, R4, 0x1, -R9 ;  /* 0x0000000104137824 */ /* 0x000fe200078e0a09 */
[C---:B------:R-:W-:Y:S01]  /*04c0*/  LOP3.LUT R3, R2.reuse, 0x50, R30, 0xfe, !PT ;  /* 0x0000005002037812 */ /* 0x040fe200078efe1e */
[----:B------:R-:W-:Y:S01]  /*04d0*/  IMAD.IADD R20, R5, 0x1, -R10 ;  /* 0x0000000105147824 */ /* 0x000fe200078e0a0a */
[----:B------:R-:W-:-:S02]  /*04e0*/  LOP3.LUT R4, R2, 0x60, R30, 0xfe, !PT ;  /* 0x0000006002047812 */ /* 0x000fc400078efe1e */
[----:B------:R-:W-:Y:S02]  /*04f0*/  LOP3.LUT R5, R2, 0x70, R30, 0xfe, !PT ;  /* 0x0000007002057812 */ /* 0x000fe400078efe1e */
[----:B------:R-:W-:Y:S02]  /*0500*/  SGXT R7, R7, 0x1 ;  /* 0x000000010707781a */ /* 0x000fe40000000200 */
[----:B------:R-:W-:Y:S02]  /*0510*/  LOP3.LUT R0, R153, R30, RZ, 0xfc, !PT ;  /* 0x0000001e99007212 */ /* 0x000fe400078efcff */
[C---:B------:R-:W-:Y:S02]  /*0520*/  LEA.HI R8, R6.reuse, R3, RZ, 0x9 ;  /* 0x0000000306087211 */ /* 0x040fe400078f48ff */
[C---:B------:R-:W-:Y:S02]  /*0530*/  LEA.HI R9, R6.reuse, R4, RZ, 0x9 ;  /* 0x0000000406097211 */ /* 0x040fe400078f48ff */
[----:B------:R-:W-:-:S02]  /*0540*/  LEA.HI R10, R6, R5, RZ, 0x9 ;  /* 0x00000005060a7211 */ /* 0x000fc400078f48ff */
[----:B------:R-:W-:Y:S02]  /*0550*/  LEA.HI R6, R7, R0, RZ, 0x9 ;  /* 0x0000000007067211 */ /* 0x000fe400078f48ff */
[----:B------:R-:W-:Y:S02]  /*0560*/  LOP3.LUT R11, R9, 0xffe00, RZ, 0xc0, !PT ;  /* 0x000ffe00090b7812 */ /* 0x000fe400078ec0ff */
[----:B------:R-:W-:Y:S02]  /*0570*/  LOP3.LUT R9, R6, 0xffe00, RZ, 0xc0, !PT ;  /* 0x000ffe0006097812 */ /* 0x000fe400078ec0ff */
[----:B------:R-:W-:Y:S01]  /*0580*/  LOP3.LUT R8, R8, 0xffe00, RZ, 0xc0, !PT ;  /* 0x000ffe0008087812 */ /* 0x000fe200078ec0ff */
[----:B------:R-:W-:Y:S01]  /*0590*/  IMAD.IADD R32, R4, 0x1, -R11 ;  /* 0x0000000104207824 */ /* 0x000fe200078e0a0b */
[----:B------:R-:W-:Y:S01]  /*05a0*/  LOP3.LUT R10, R10, 0xffe00, RZ, 0xc0, !PT ;  /* 0x000ffe000a0a7812 */ /* 0x000fe200078ec0ff */
[----:B------:R-:W-:Y:S01]  /*05b0*/  IMAD.IADD R9, R0, 0x1, -R9 ;  /* 0x0000000100097824 */ /* 0x000fe200078e0a09 */
[----:B------:R-:W-:Y:S01]  /*05c0*/  LOP3.LUT R0, R153, 0x10, R30, 0xfe, !PT ;  /* 0x0000001099007812 */ /* 0x000fe200078efe1e */
[----:B------:R-:W-:Y:S01]  /*05d0*/  IMAD.IADD R31, R3, 0x1, -R8 ;  /* 0x00000001031f7824 */ /* 0x000fe200078e0a08 */
[----:B------:R-:W-:Y:S01]  /*05e0*/  LOP3.LUT R3, R153, 0x20, R30, 0xfe, !PT ;  /* 0x0000002099037812 */ /* 0x000fe200078efe1e */
[----:B------:R-:W-:Y:S01]  /*05f0*/  IMAD.IADD R33, R5, 0x1, -R10 ;  /* 0x0000000105217824 */ /* 0x000fe200078e0a0a */
[----:B------:R-:W-:-:S02]  /*0600*/  LEA.HI R6, R7, R0, RZ, 0x9 ;  /* 0x0000000007067211 */ /* 0x000fc400078f48ff */
[C-C-:B------:R-:W-:Y:S02]  /*0610*/  LOP3.LUT R5, R153.reuse, 0x40, R30.reuse, 0xfe, !PT ;  /* 0x0000004099057812 */ /* 0x140fe400078efe1e */
[----:B------:R-:W-:Y:S02]  /*0620*/  LOP3.LUT R11, R6, 0xffe00, RZ, 0xc0, !PT ;  /* 0x000ffe00060b7812 */ /* 0x000fe400078ec0ff */
[----:B------:R-:W-:Y:S02]  /*0630*/  LOP3.LUT R4, R153, 0x30, R30, 0xfe, !PT ;  /* 0x0000003099047812 */ /* 0x000fe400078efe1e */
[C---:B------:R-:W-:Y:S01]  /*0640*/  LEA.HI R8, R7.reuse, R3, RZ, 0x9 ;  /* 0x0000000307087211 */ /* 0x040fe200078f48ff */
[----:B------:R-:W-:Y:S01]  /*0650*/  IMAD.IADD R11, R0, 0x1, -R11 ;  /* 0x00000001000b7824 */ /* 0x000fe200078e0a0b */
[C---:B------:R-:W-:Y:S02]  /*0660*/  LEA.HI R6, R7.reuse, R5, RZ, 0x9 ;  /* 0x0000000507067211 */ /* 0x040fe400078f48ff */
[----:B------:R-:W-:-:S02]  /*0670*/  LEA.HI R10, R7, R4, RZ, 0x9 ;  /* 0x00000004070a7211 */ /* 0x000fc400078f48ff */
[----:B------:R-:W-:Y:S02]  /*0680*/  LOP3.LUT R8, R8, 0xffe00, RZ, 0xc0, !PT ;  /* 0x000ffe0008087812 */ /* 0x000fe400078ec0ff */
[----:B------:R-:W-:Y:S02]  /*0690*/  LOP3.LUT R6, R6, 0xffe00, RZ, 0xc0, !PT ;  /* 0x000ffe0006067812 */ /* 0x000fe400078ec0ff */
[----:B------:R-:W-:Y:S01]  /*06a0*/  LOP3.LUT R13, R10, 0xffe00, RZ, 0xc0, !PT ;  /* 0x000ffe000a0d7812 */ /* 0x000fe200078ec0ff */
[----:B------:R-:W-:Y:S01]  /*06b0*/  IMAD.IADD R8, R3, 0x1, -R8 ;  /* 0x0000000103087824 */ /* 0x000fe200078e0a08 */
[----:B------:R-:W-:Y:S01]  /*06c0*/  LOP3.LUT R0, R153, 0x50, R30, 0xfe, !PT ;  /* 0x0000005099007812 */ /* 0x000fe200078efe1e */
[----:B------:R-:W-:Y:S01]  /*06d0*/  IMAD.IADD R6, R5, 0x1, -R6 ;  /* 0x0000000105067824 */ /* 0x000fe200078e0a06 */
[--C-:B------:R-:W-:Y:S01]  /*06e0*/  LOP3.LUT R5, R153, 0x70, R30.reuse, 0xfe, !PT ;  /* 0x0000007099057812 */ /* 0x100fe200078efe1e */
[----:B------:R-:W-:Y:S01]  /*06f0*/  IMAD.SHL.U32 R3, R152, 0x8, RZ ;  /* 0x0000000898037824 */ /* 0x000fe200078e00ff */
[----:B------:R-:W-:Y:S01]  /*0700*/  LEA.HI R10, R7, R0, RZ, 0x9 ;  /* 0x00000000070a7211 */ /* 0x000fe200078f48ff */
[----:B------:R-:W-:Y:S01]  /*0710*/  IMAD.IADD R13, R4, 0x1, -R13 ;  /* 0x00000001040d7824 */ /* 0x000fe200078e0a0d */
[----:B------:R-:W-:-:S02]  /*0720*/  LOP3.LUT R4, R153, 0x60, R30, 0xfe, !PT ;  /* 0x0000006099047812 */ /* 0x000fc400078efe1e */
[----:B------:R-:W-:Y:S02]  /*0730*/  LEA.HI R14, R7, R5, RZ, 0x9 ;  /* 0x00000005070e7211 */ /* 0x000fe400078f48ff */
[----:B------:R-:W-:Y:S02]  /*0740*/  LOP3.LUT R155, R3, 0x38, RZ, 0xc0, !PT ;  /* 0x00000038039b7812 */ /* 0x000fe400078ec0ff */
[----:B------:R-:W-:Y:S02]  /*0750*/  LEA.HI R12, R7, R4, RZ, 0x9 ;  /* 0x00000004070c7211 */ /* 0x000fe400078f48ff */
[----:B------:R-:W-:Y:S01]  /*0760*/  LOP3.LUT R14, R14, 0xffe00, RZ, 0xc0, !PT ;  /* 0x000ffe000e0e7812 */ /* 0x000fe200078ec0ff */
[----:B--2---:R-:W-:Y:S01]  /*0770*/  IMAD R34, R154, 0x40, R155 ;  /* 0x000000409a227824 */ /* 0x004fe200078e029b */
[----:B------:R-:W-:Y:S02]  /*0780*/  LOP3.LUT R7, R10, 0xffe00, RZ, 0xc0, !PT ;  /* 0x000ffe000a077812 */ /* 0x000fe400078ec0ff */
[----:B------:R-:W-:Y:S01]  /*0790*/  LOP3.LUT R15, R12, 0xffe00, RZ, 0xc0, !PT ;  /* 0x000ffe000c0f7812 */ /* 0x000fe200078ec0ff */
[----:B------:R-:W-:-:S02]  /*07a0*/  IMAD.IADD R14, R5, 0x1, -R14 ;  /* 0x00000001050e7824 */ /* 0x000fc400078e0a0e */
[----:B------:R-:W-:Y:S02]  /*07b0*/  IMAD.IADD R7, R0, 0x1, -R7 ;  /* 0x0000000100077824 */ /* 0x000fe400078e0a07 */
[--C-:B------:R-:W-:Y:S02]  /*07c0*/  IMAD R5, R9, 0x1000, R34.reuse ;  /* 0x0000100009057824 */ /* 0x100fe400078e0222 */
[----:B------:R-:W-:Y:S02]  /*07d0*/  IMAD.MOV.U32 R0, RZ, RZ, 0x2 ;  /* 0x00000002ff007424 */ /* 0x000fe400078e00ff */
[--C-:B------:R-:W-:Y:S02]  /*07e0*/  IMAD R11, R11, 0x1000, R34.reuse ;  /* 0x000010000b0b7824 */ /* 0x100fe400078e0222 */
[--C-:B------:R-:W-:Y:S02]  /*07f0*/  IMAD R9, R8, 0x1000, R34.reuse ;  /* 0x0000100008097824 */ /* 0x100fe400078e0222 */
[----:B------:R-:W-:-:S02]  /*0800*/  IMAD R23, R17, 0x1000, R34 ;  /* 0x0000100011177824 */ /* 0x000fc400078e0222 */
[--C-:B------:R-:W-:Y:S02]  /*0810*/  IMAD R27, R19, 0x1000, R34.reuse ;  /* 0x00001000131b7824 */ /* 0x100fe400078e0222 */
[----:B------:R-:W-:Y:S02]  /*0820*/  IMAD.IADD R15, R4, 0x1, -R15 ;  /* 0x00000001040f7824 */ /* 0x000fe400078e0a0f */
[--C-:B------:R-:W-:Y:S02]  /*0830*/  IMAD R17, R6, 0x1000, R34.reuse ;  /* 0x0000100006117824 */ /* 0x100fe400078e0222 */
[----:B------:R-:W-:Y:S02]  /*0840*/  IMAD R19, R7, 0x1000, R34 ;  /* 0x0000100007137824 */ /* 0x000fe400078e0222 */
[----:B------:R-:W-:-:S04]  /*0850*/  IMAD.WIDE R4, R5, R0, c[0x0][0x160] ;  /* 0x0000580005047625 */ /* 0x000fc800078e0200 */
[-C--:B------:R-:W-:Y:S01]  /*0860*/  IMAD.WIDE R6, R11, R0.reuse, c[0x0][0x160] ;  /* 0x000058000b067625 */ /* 0x080fe200078e0200 */
[----:B------:R0:W2:Y:S03]  /*0870*/  LDG.E.128 R40, [R4.64] ;  /* 0x0000000404287981 */ /* 0x0000a6000c1e1d00 */
[----:B------:R-:W-:Y:S01]  /*0880*/  IMAD.WIDE R8, R9, R0, c[0x0][0x160] ;  /* 0x0000580009087625 */ /* 0x000fe200078e0200 */
[----:B------:R1:W3:Y:S03]  /*0890*/  LDG.E.128 R44, [R6.64] ;  /* 0x00000004062c7981 */ /* 0x0002e6000c1e1d00 */
[--C-:B------:R-:W-:Y:S01]  /*08a0*/  IMAD R13, R13, 0x1000, R34.reuse ;  /* 0x000010000d0d7824 */ /* 0x100fe200078e0222 */
[----:B------:R4:W5:Y:S01]  /*08b0*/  LDG.E.128 R48, [R8.64] ;  /* 0x0000000408307981 */ /* 0x000962000c1e1d00 */
[----:B------:R-:W-:-:S02]  /*08c0*/  IMAD R21, R16, 0x1000, R34 ;  /* 0x0000100010157824 */ /* 0x000fc400078e0222 */
[--C-:B------:R-:W-:Y:S02]  /*08d0*/  IMAD R29, R15, 0x1000, R34.reuse ;  /* 0x000010000f1d7824 */ /* 0x100fe400078e0222 */
[--C-:B------:R-:W-:Y:S02]  /*08e0*/  IMAD R35, R14, 0x1000, R34.reuse ;  /* 0x000010000e237824 */ /* 0x100fe400078e0222 */
[--C-:B------:R-:W-:Y:S02]  /*08f0*/  IMAD R25, R18, 0x1000, R34.reuse ;  /* 0x0000100012197824 */ /* 0x100fe400078e0222 */
[--C-:B------:R-:W-:Y:S02]  /*0900*/  IMAD R37, R20, 0x1000, R34.reuse ;  /* 0x0000100014257824 */ /* 0x100fe400078e0222 */
[--C-:B0-----:R-:W-:Y:S02]  /*0910*/  IMAD R5, R31, 0x1000, R34.reuse ;  /* 0x000010001f057824 */ /* 0x101fe400078e0222 */
[----:B-1----:R-:W-:-:S02]  /*0920*/  IMAD R7, R32, 0x1000, R34 ;  /* 0x0000100020077824 */ /* 0x002fc400078e0222 */
[----:B----4-:R-:W-:Y:S02]  /*0930*/  IMAD R9, R33, 0x1000, R34 ;  /* 0x0000100021097824 */ /* 0x010fe400078e0222 */
[----:B------:R-:W-:-:S04]  /*0940*/  IMAD.WIDE R10, R13, R0, c[0x0][0x160] ;  /* 0x000058000d0a7625 */ /* 0x000fc800078e0200 */
[-C--:B------:R-:W-:Y:S01]  /*0950*/  IMAD.WIDE R12, R17, R0.reuse, c[0x0][0x160] ;  /* 0x00005800110c7625 */ /* 0x080fe200078e0200 */
[----:B------:R0:W4:Y:S03]  /*0960*/  LDG.E.128 R52, [R10.64] ;  /* 0x000000040a347981 */ /* 0x000126000c1e1d00 */
[-C--:B------:R-:W-:Y:S01]  /*0970*/  IMAD.WIDE R14, R19, R0.reuse, c[0x0][0x160] ;  /* 0x00005800130e7625 */ /* 0x080fe200078e0200 */
[----:B------:R1:W4:Y:S03]  /*0980*/  LDG.E.128 R56, [R12.64] ;  /* 0x000000040c387981 */ /* 0x000326000c1e1d00 */
[-C--:B------:R-:W-:Y:S01]  /*0990*/  IMAD.WIDE R20, R21, R0.reuse, c[0x0][0x168] ;  /* 0x00005a0015147625 */ /* 0x080fe200078e0200 */
[----:B------:R-:W4:Y:S03]  /*09a0*/  LDG.E.128 R60, [R14.64] ;  /* 0x000000040e3c7981 */ /* 0x000f26000c1e1d00 */
[-C--:B------:R-:W-:Y:S01]  /*09b0*/  IMAD.WIDE R22, R23, R0.reuse, c[0x0][0x168] ;  /* 0x00005a0017167625 */ /* 0x080fe200078e0200 */
[----:B------:R0:W4:Y:S03]  /*09c0*/  LDG.E.128 R72, [R20.64] ;  /* 0x0000000414487981 */ /* 0x000126000c1e1d00 */
[-C--:B------:R-:W-:Y:S01]  /*09d0*/  IMAD.WIDE R16, R29, R0.reuse, c[0x0][0x160] ;  /* 0x000058001d107625 */ /* 0x080fe200078e0200 */
[----:B------:R0:W4:Y:S03]  /*09e0*/  LDG.E.128 R76, [R22.64] ;  /* 0x00000004164c7981 */ /* 0x000126000c1e1d00 */
[-C--:B------:R-:W-:Y:S01]  /*09f0*/  IMAD.WIDE R18, R35, R0.reuse, c[0x0][0x160] ;  /* 0x0000580023127625 */ /* 0x080fe200078e0200 */
[----:B------:R0:W4:Y:S03]  /*0a00*/  LDG.E.128 R64, [R16.64] ;  /* 0x0000000410407981 */ /* 0x000126000c1e1d00 */
[-C--:B------:R-:W-:Y:S01]  /*0a10*/  IMAD.WIDE R24, R25, R0.reuse, c[0x0][0x168] ;  /* 0x00005a0019187625 */ /* 0x080fe200078e0200 */
[----:B------:R0:W4:Y:S03]  /*0a20*/  LDG.E.128 R68, [R18.64] ;  /* 0x0000000412447981 */ /* 0x000126000c1e1d00 */
[----:B------:R-:W-:-:S04]  /*0a30*/  IMAD.WIDE R26, R27, R0, c[0x0][0x168] ;  /* 0x00005a001b1a7625 */ /* 0x000fc800078e0200 */
[-C--:B------:R-:W-:Y:S01]  /*0a40*/  IMAD.WIDE R28, R37, R0.reuse, c[0x0][0x168] ;  /* 0x00005a00251c7625 */ /* 0x080fe200078e0200 */
[----:B------:R0:W4:Y:S03]  /*0a50*/  LDG.E.128 R80, [R26.64] ;  /* 0x000000041a507981 */ /* 0x000126000c1e1d00 */
[-C--:B------:R-:W-:Y:S01]  /*0a60*/  IMAD.WIDE R4, R5, R0.reuse, c[0x0][0x168] ;  /* 0x00005a0005047625 */ /* 0x080fe200078e0200 */
[----:B------:R1:W4:Y:S03]  /*0a70*/  LDG.E.128 R36, [R24.64] ;  /* 0x0000000418247981 */ /* 0x000326000c1e1d00 */
[-C--:B------:R-:W-:Y:S01]  /*0a80*/  IMAD.WIDE R6, R7, R0.reuse, c[0x0][0x168] ;  /* 0x00005a0007067625 */ /* 0x080fe200078e0200 */
[----:B------:R-:W4:Y:S03]  /*0a90*/  LDG.E.128 R84, [R28.64] ;  /* 0x000000041c547981 */ /* 0x000f26000c1e1d00 */
[----:B------:R-:W-:Y:S01]  /*0aa0*/  IMAD.WIDE R8, R9, R0, c[0x0][0x168] ;  /* 0x00005a0009087625 */ /* 0x000fe200078e0200 */
[----:B0-----:R0:W4:Y:S04]  /*0ab0*/  LDG.E.128 R16, [R4.64] ;  /* 0x0000000404107981 */ /* 0x001128000c1e1d00 */
[----:B------:R0:W4:Y:S04]  /*0ac0*/  LDG.E.128 R20, [R6.64] ;  /* 0x0000000406147981 */ /* 0x000128000c1e1d00 */
[----:B------:R0:W4:Y:S01]  /*0ad0*/  LDG.E.128 R32, [R8.64] ;  /* 0x0000000408207981 */ /* 0x000122000c1e1d00 */
[----:B------:R-:W-:-:S04]  /*0ae0*/  LOP3.LUT R11, R155, 0x18, R152, 0x78, !PT ;  /* 0x000000189b0b7812 */ /* 0x000fc800078e7898 */
[----:B-1----:R-:W-:-:S05]  /*0af0*/  LOP3.LUT R13, R11, 0x20, R152, 0x78, !PT ;  /* 0x000000200b0d7812 */ /* 0x002fca00078e7898 */
[----:B------:R-:W-:Y:S01]  /*0b00*/  IMAD R10, R30, 0x40, R13 ;  /* 0x000000401e0a7824 */ /* 0x000fe200078e020d */
[----:B0-----:R-:W-:-:S03]  /*0b10*/  SHF.R.U32.HI R4, RZ, 0x2, R152 ;  /* 0x00000002ff047819 */ /* 0x001fc60000011698 */
[----:B------:R-:W-:Y:S01]  /*0b20*/  IMAD.SHL.U32 R10, R10, 0x2, RZ ;  /* 0x000000020a0a7824 */ /* 0x000fe200078e00ff */
[----:B------:R-:W-:Y:S02]  /*0b30*/  LOP3.LUT R7, R4, 0x10, RZ, 0xc0, !PT ;  /* 0x0000001004077812 */ /* 0x000fe400078ec0ff */
[--C-:B------:R-:W-:Y:S02]  /*0b40*/  SHF.R.U32.HI R184, RZ, 0x1, R152.reuse ;  /* 0x00000001ffb87819 */ /* 0x100fe40000011698 */
[----:B------:R-:W-:Y:S02]  /*0b50*/  LOP3.LUT R185, R7, 0xf, R152, 0xf8, !PT ;  /* 0x0000000f07b97812 */ /* 0x000fe400078ef898 */
[----:B------:R-:W-:Y:S02]  /*0b60*/  LOP3.LUT R157, R152, 0x20, RZ, 0xc0, !PT ;  /* 0x00000020989d7812 */ /* 0x000fe400078ec0ff */
[----:B------:R-:W-:Y:S01]  /*0b70*/  LOP3.LUT R184, R184, 0x8, RZ, 0xc0, !PT ;  /* 0x00000008b8b87812 */ /* 0x000fe200078ec0ff */
[----:B------:R-:W-:Y:S01]  /*0b80*/  IMAD.SHL.U32 R185, R185, 0x40, RZ ;  /* 0x00000040b9b97824 */ /* 0x000fe200078e00ff */
[----:B------:R-:W-:-:S02]  /*0b90*/  LOP3.LUT R4, R152, 0x7, RZ, 0xc0, !PT ;  /* 0x0000000798047812 */ /* 0x000fc400078ec0ff */
[----:B------:R-:W-:Y:S02]  /*0ba0*/  SHF.R.U32.HI R157, RZ, 0x2, R157 ;  /* 0x00000002ff9d7819 */ /* 0x000fe4000001169d */
[----:B------:R-:W-:Y:S01]  /*0bb0*/  LOP3.LUT R5, R184, 0x38, R3, 0x78, !PT ;  /* 0x00000038b8057812 */ /* 0x000fe200078e7803 */
[----:B------:R-:W-:Y:S01]  /*0bc0*/  IMAD.SHL.U32 R24, R11, 0x2, RZ ;  /* 0x000000020b187824 */ /* 0x000fe200078e00ff */
[----:B------:R-:W-:Y:S02]  /*0bd0*/  LOP3.LUT R27, R157, 0x20, R4, 0xfe, !PT ;  /* 0x000000209d1b7812 */ /* 0x000fe400078efe04 */
[----:B------:R-:W-:Y:S02]  /*0be0*/  LOP3.LUT R6, R185, R5, RZ, 0xfc, !PT ;  /* 0x00000005b9067212 */ /* 0x000fe400078efcff */
[----:B------:R-:W-:-:S03]  /*0bf0*/  LOP3.LUT R11, R157, 0x7, R152, 0xf8, !PT ;  /* 0x000000079d0b7812 */ /* 0x000fc600078ef898 */
[----:B------:R-:W-:Y:S02]  /*0c00*/  IMAD.SHL.U32 R6, R6, 0x2, RZ ;  /* 0x0000000206067824 */ /* 0x000fe400078e00ff */
[----:B------:R-:W-:Y:S01]  /*0c10*/  IMAD R25, R11, 0x80, R24 ;  /* 0x000000800b197824 */ /* 0x000fe200078e0218 */
[----:B------:R-:W-:Y:S02]  /*0c20*/  LOP3.LUT R7, R7, 0x8, R152, 0xf8, !PT ;  /* 0x0000000807077812 */ /* 0x000fe400078ef898 */
[----:B------:R-:W-:Y:S02]  /*0c30*/  LOP3.LUT R186, R3, 0x8, RZ, 0xc0, !PT ;  /* 0x0000000803ba7812 */ /* 0x000fe400078ec0ff */
[C-C-:B------:R-:W-:Y:S02]  /*0c40*/  LOP3.LUT R159, R7.reuse, 0x20, R4.reuse, 0xfe, !PT ;  /* 0x00000020079f7812 */ /* 0x140fe400078efe04 */
[----:B------:R-:W-:Y:S02]  /*0c50*/  LOP3.LUT R158, R7, 0x40, R4, 0xfe, !PT ;  /* 0x00000040079e7812 */ /* 0x000fe400078efe04 */
[----:B------:R-:W-:Y:S01]  /*0c60*/  LOP3.LUT R8, R3, 0x10, R186, 0x2e, !PT ;  /* 0x0000001003087812 */ /* 0x000fe200078e2eba */
[----:B------:R-:W-:-:S02]  /*0c70*/  IMAD.SHL.U32 R159, R159, 0x40, RZ ;  /* 0x000000409f9f7824 */ /* 0x000fc400078e00ff */
[----:B------:R-:W-:Y:S01]  /*0c80*/  IMAD.SHL.U32 R158, R158, 0x40, RZ ;  /* 0x000000409e9e7824 */ /* 0x000fe200078e00ff */
[----:B------:R-:W-:Y:S02]  /*0c90*/  LOP3.LUT R9, R8, 0x20, R3, 0xf8, !PT ;  /* 0x0000002008097812 */ /* 0x000fe400078ef803 */
[----:B------:R-:W-:Y:S02]  /*0ca0*/  LOP3.LUT R156, R7, 0x60, R4, 0xfe, !PT ;  /* 0x00000060079c7812 */ /* 0x000fe400078efe04 */
[----:B------:R-:W-:-:S04]  /*0cb0*/  LOP3.LUT R9, R9, R184, RZ, 0x3c, !PT ;  /* 0x000000b809097212 */ /* 0x000fc800078e3cff */
[----:B------:R-:W-:Y:S01]  /*0cc0*/  LOP3.LUT R8, R9, R185, RZ, 0xfc, !PT ;  /* 0x000000b909087212 */ /* 0x000fe200078efcff */
[----:B------:R-:W-:-:S04]  /*0cd0*/  IMAD.SHL.U32 R156, R156, 0x40, RZ ;  /* 0x000000409c9c7824 */ /* 0x000fc800078e00ff */
[----:B------:R-:W-:Y:S01]  /*0ce0*/  IMAD.SHL.U32 R8, R8, 0x2, RZ ;  /* 0x0000000208087824 */ /* 0x000fe200078e00ff */
[----:B--2---:R-:W-:Y:S04]  /*0cf0*/  STS.128 [R10], R40 ;  /* 0x000000280a007388 */ /* 0x004fe80000000c00 */
[----:B---3--:R-:W-:Y:S04]  /*0d00*/  STS.128 [R10+0x800], R44 ;  /* 0x0008002c0a007388 */ /* 0x008fe80000000c00 */
[----:B-----5:R-:W-:Y:S04]  /*0d10*/  STS.128 [R10+0x1000], R48 ;  /* 0x001000300a007388 */ /* 0x020fe80000000c00 */
[----:B----4-:R-:W-:Y:S04]  /*0d20*/  STS.128 [R10+0x1800], R52 ;  /* 0x001800340a007388 */ /* 0x010fe80000000c00 */
[----:B------:R-:W-:Y:S04]  /*0d30*/  STS.128 [R10+0x2000], R56 ;  /* 0x002000380a007388 */ /* 0x000fe80000000c00 */
        /* <DEDUP_REMOVED lines=8> */
[----:B------:R0:W-:Y:S04]  /*0dc0*/  STS.128 [R10+0x6800], R16 ;  /* 0x006800100a007388 */ /* 0x0001e80000000c00 */
[----:B------:R-:W-:Y:S04]  /*0dd0*/  STS.128 [R10+0x7000], R20 ;  /* 0x007000140a007388 */ /* 0x000fe80000000c00 */
[----:B------:R-:W-:Y:S04]  /*0de0*/  STS.128 [R10+0x7800], R32 ;  /* 0x007800200a007388 */ /* 0x000fe80000000c00 */
[----:B------:R-:W-:Y:S01]  /*0df0*/  BAR.SYNC.DEFER_BLOCKING 0x0 ;  /* 0x0000000000007b1d */ /* 0x000fe20000010000 */
[----:B0-----:R-:W-:-:S02]  /*0e00*/  LOP3.LUT R17, R157, 0x40, R4, 0xfe, !PT ;  /* 0x000000409d117812 */ /* 0x001fc400078efe04 */
[----:B------:R-:W-:Y:S01]  /*0e10*/  LOP3.LUT R19, R157, 0x60, R4, 0xfe, !PT ;  /* 0x000000609d137812 */ /* 0x000fe200078efe04 */
[--C-:B------:R-:W-:Y:S02]  /*0e20*/  IMAD R36, R27, 0x80, R24.reuse ;  /* 0x000000801b247824 */ /* 0x100fe400078e0218 */
[--C-:B------:R-:W-:Y:S02]  /*0e30*/  IMAD R144, R17, 0x80, R24.reuse ;  /* 0x0000008011907824 */ /* 0x100fe400078e0218 */
[----:B------:R-:W-:Y:S01]  /*0e40*/  IMAD R160, R19, 0x80, R24 ;  /* 0x0000008013a07824 */ /* 0x000fe200078e0218 */
[-C--:B------:R-:W-:Y:S01]  /*0e50*/  LOP3.LUT R4, R158, R5.reuse, RZ, 0xfc, !PT ;  /* 0x000000059e047212 */ /* 0x080fe200078efcff */
[----:B------:R0:W-:Y:S04]  /*0e60*/  LDSM.16.M88.4 R12, [R6] ;  /* 0x00000000060c783b */ /* 0x0001e80000000200 */
[----:B------:R-:W1:Y:S04]  /*0e70*/  LDSM.16.M88.4 R36, [R36+0x4000] ;  /* 0x004000002424783b */ /* 0x000e680000000200 */
[----:B------:R-:W2:Y:S04]  /*0e80*/  LDSM.16.M88.4 R132, [R25+0x4000] ;  /* 0x004000001984783b */ /* 0x000ea80000000200 */
[----:B------:R-:W3:Y:S04]  /*0e90*/  LDSM.16.M88.4 R136, [R25+0x4800] ;  /* 0x004800001988783b */ /* 0x000ee80000000200 */
[----:B------:R-:W4:Y:S04]  /*0ea0*/  LDSM.16.M88.4 R140, [R25+0x5800] ;  /* 0x00580000198c783b */ /* 0x000f280000000200 */
[----:B------:R-:W5:Y:S04]  /*0eb0*/  LDSM.16.M88.4 R144, [R144+0x4000] ;  /* 0x004000009090783b */ /* 0x000f680000000200 */
[----:B------:R-:W2:Y:S04]  /*0ec0*/  LDSM.16.M88.4 R148, [R25+0x6800] ;  /* 0x006800001994783b */ /* 0x000ea80000000200 */
[----:B------:R-:W3:Y:S04]  /*0ed0*/  LDSM.16.M88.4 R160, [R160+0x4000] ;  /* 0x00400000a0a0783b */ /* 0x000ee80000000200 */
[----:B------:R-:W3:Y:S01]  /*0ee0*/  LDSM.16.M88.4 R172, [R25+0x7800] ;  /* 0x0078000019ac783b */ /* 0x000ee20000000200 */
[----:B0-----:R-:W-:Y:S01]  /*0ef0*/  LOP3.LUT R6, R159, R5, RZ, 0xfc, !PT ;  /* 0x000000059f067212 */ /* 0x001fe200078efcff */
[----:B------:R-:W-:-:S02]  /*0f00*/  IMAD.SHL.U32 R104, R4, 0x2, RZ ;  /* 0x0000000204687824 */ /* 0x000fc400078e00ff */
[----:B------:R-:W-:Y:S02]  /*0f10*/  LDSM.16.M88.4 R56, [R8] ;  /* 0x000000000838783b */ /* 0x000fe40000000200 */
[----:B------:R-:W-:Y:S02]  /*0f20*/  IMAD.SHL.U32 R6, R6, 0x2, RZ ;  /* 0x0000000206067824 */ /* 0x000fe400078e00ff */
[----:B------:R-:W-:Y:S04]  /*0f30*/  LDSM.16.M88.4 R104, [R104] ;  /* 0x000000006868783b */ /* 0x000fe80000000200 */
[----:B------:R0:W5:Y:S01]  /*0f40*/  LDSM.16.M88.4 R72, [R6] ;  /* 0x000000000648783b */ /* 0x0001620000000200 */
[----:B------:R-:W-:Y:S02]  /*0f50*/  LOP3.LUT R5, R156, R5, RZ, 0xfc, !PT ;  /* 0x000000059c057212 */ /* 0x000fe400078efcff */
[----:B------:R-:W-:-:S03]  /*0f60*/  LOP3.LUT R4, R3, 0x18, RZ, 0xc0, !PT ;  /* 0x0000001803047812 */ /* 0x000fc600078ec0ff */
[----:B------:R-:W-:Y:S01]  /*0f70*/  IMAD.SHL.U32 R176, R5, 0x2, RZ ;  /* 0x0000000205b07824 */ /* 0x000fe200078e00ff */
[----:B------:R-:W-:Y:S02]  /*0f80*/  LOP3.LUT R5, R3, 0x20, R4, 0x2e, !PT ;  /* 0x0000002003057812 */ /* 0x000fe400078e2e04 */
[C---:B------:R-:W-:Y:S02]  /*0f90*/  LOP3.LUT R4, R9.reuse, R159, RZ, 0xfc, !PT ;  /* 0x0000009f09047212 */ /* 0x040fe400078efcff */
[----:B0-----:R-:W-:Y:S01]  /*0fa0*/  LOP3.LUT R6, R9, R158, RZ, 0xfc, !PT ;  /* 0x0000009e09067212 */ /* 0x001fe200078efcff */
[----:B-1----:R-:W-:Y:S01]  /*0fb0*/  HMMA.16816.F32.BF16 R168, R12, R36, RZ ;  /* 0x000000240ca8723c */ /* 0x002fe200000418ff */
[----:B------:R-:W0:Y:S01]  /*0fc0*/  LDSM.16.M88.4 R176, [R176] ;  /* 0x00000000b0b0783b */ /* 0x000e220000000200 */
[----:B------:R-:W-:Y:S02]  /*0fd0*/  IMAD.SHL.U32 R76, R4, 0x2, RZ ;  /* 0x00000002044c7824 */ /* 0x000fe400078e00ff */
[----:B------:R-:W-:-:S04]  /*0fe0*/  IMAD.SHL.U32 R6, R6, 0x2, RZ ;  /* 0x0000000206067824 */ /* 0x000fc800078e00ff */
[C---:B--2---:R-:W-:Y:S01]  /*0ff0*/  HMMA.16816.F32.BF16 R128, R12.reuse, R132, RZ ;  /* 0x000000840c80723c */ /* 0x044fe200000418ff */
[----:B------:R-:W1:Y:S04]  /*1000*/  LDSM.16.M88.4 R76, [R76] ;  /* 0x000000004c4c783b */ /* 0x000e680000000200 */
[----:B------:R-:W2:Y:S03]  /*1010*/  LDSM.16.M88.4 R100, [R6] ;  /* 0x000000000664783b */ /* 0x000ea60000000200 */
[C---:B---3--:R-:W-:Y:S08]  /*1020*/  HMMA.16816.F32.BF16 R40, R12.reuse, R136, RZ ;  /* 0x000000880c28723c */ /* 0x048ff000000418ff */
[C---:B----4-:R-:W-:Y:S08]  /*1030*/  HMMA.16816.F32.BF16 R44, R12.reuse, R140, RZ ;  /* 0x0000008c0c2c723c */ /* 0x050ff000000418ff */
[C---:B-----5:R-:W-:Y:S08]  /*1040*/  HMMA.16816.F32.BF16 R60, R12.reuse, R144, RZ ;  /* 0x000000900c3c723c */ /* 0x060ff000000418ff */
[C---:B------:R-:W-:Y:S08]  /*1050*/  HMMA.16816.F32.BF16 R48, R12.reuse, R148, RZ ;  /* 0x000000940c30723c */ /* 0x040ff000000418ff */
[C---:B------:R-:W-:Y:S08]  /*1060*/  HMMA.16816.F32.BF16 R52, R12.reuse, R160, RZ ;  /* 0x000000a00c34723c */ /* 0x040ff000000418ff */
[----:B------:R-:W-:Y:S01]  /*1070*/  HMMA.16816.F32.BF16 R12, R12, R172, RZ ;  /* 0x000000ac0c0c723c */ /* 0x000fe200000418ff */
[----:B------:R-:W-:-:S02]  /*1080*/  LOP3.LUT R7, R5, 0x18, R152, 0x78, !PT ;  /* 0x0000001805077812 */ /* 0x000fc400078e7898 */
[-CC-:B------:R-:W-:Y:S02]  /*1090*/  LOP3.LUT R4, R185, R5.reuse, R184.reuse, 0xf6, !PT ;  /* 0x00000005b9047212 */ /* 0x180fe400078ef6b8 */
[----:B------:R-:W-:Y:S02]  /*10a0*/  LOP3.LUT R9, R9, R156, RZ, 0xfc, !PT ;  /* 0x0000009c09097212 */ /* 0x000fe400078efcff */
[----:B------:R-:W-:Y:S01]  /*10b0*/  LEA R8, R7, 0x4000, 0x1 ;  /* 0x0000400007087811 */ /* 0x000fe200078e08ff */
[----:B------:R-:W-:Y:S01]  /*10c0*/  IMAD.SHL.U32 R68, R4, 0x2, RZ ;  /* 0x0000000204447824 */ /* 0x000fe200078e00ff */
[-CC-:B------:R-:W-:Y:S01]  /*10d0*/  LOP3.LUT R4, R159, R5.reuse, R184.reuse, 0xf6, !PT ;  /* 0x000000059f047212 */ /* 0x180fe200078ef6b8 */
[----:B------:R-:W-:Y:S01]  /*10e0*/  IMAD.SHL.U32 R9, R9, 0x2, RZ ;  /* 0x0000000209097824 */ /* 0x000fe200078e00ff */
[-C--:B------:R-:W-:Y:S01]  /*10f0*/  LOP3.LUT R7, R158, R5.reuse, R184, 0xf6, !PT ;  /* 0x000000059e077212 */ /* 0x080fe200078ef6b8 */
[----:B------:R-:W-:Y:S01]  /*1100*/  HMMA.16816.F32.BF16 R64, R72, R36, RZ ;  /* 0x000000244840723c */ /* 0x000fe200000418ff */
[----:B------:R-:W-:Y:S01]  /*1110*/  IMAD R84, R11, 0x80, R8 ;  /* 0x000000800b547824 */ /* 0x000fe200078e0208 */
[----:B------:R-:W-:Y:S01]  /*1120*/  LOP3.LUT R5, R156, R5, R184, 0xf6, !PT ;  /* 0x000000059c057212 */ /* 0x000fe200078ef6b8 */
[----:B------:R-:W-:Y:S01]  /*1130*/  IMAD R20, R17, 0x80, R8 ;  /* 0x0000008011147824 */ /* 0x000fe200078e0208 */
[----:B------:R-:W3:Y:S01]  /*1140*/  LDSM.16.M88.4 R180, [R9] ;  /* 0x0000000009b4783b */ /* 0x000ee20000000200 */
[----:B------:R-:W-:-:S03]  /*1150*/  IMAD.SHL.U32 R96, R4, 0x2, RZ ;  /* 0x0000000204607824 */ /* 0x000fc600078e00ff */
[----:B------:R-:W-:Y:S01]  /*1160*/  HMMA.16816.F32.BF16 R80, R104, R36, RZ ;  /* 0x000000246850723c */ /* 0x000fe200000418ff */
[--C-:B------:R-:W-:Y:S01]  /*1170*/  IMAD R85, R27, 0x80, R8.reuse ;  /* 0x000000801b557824 */ /* 0x100fe200078e0208 */
[----:B------:R-:W-:Y:S01]  /*1180*/  LDSM.16.M88.4 R68, [R68] ;  /* 0x000000004444783b */ /* 0x000fe20000000200 */
[----:B------:R-:W-:Y:S02]  /*1190*/  IMAD.SHL.U32 R124, R7, 0x2, RZ ;  /* 0x00000002077c7824 */ /* 0x000fe400078e00ff */
[----:B------:R-:W-:Y:S01]  /*11a0*/  IMAD R28, R19, 0x80, R8 ;  /* 0x00000080131c7824 */ /* 0x000fe200078e0208 */
[----:B------:R-:W-:Y:S02]  /*11b0*/  LDSM.16.M88.4 R20, [R20] ;  /* 0x000000001414783b */ /* 0x000fe40000000200 */
[C---:B------:R-:W-:Y:S01]  /*11c0*/  HMMA.16816.F32.BF16 R168, R56.reuse, R38, R168 ;  /* 0x0000002638a8723c */ /* 0x040fe200000418a8 */
[----:B------:R-:W-:Y:S01]  /*11d0*/  IMAD.SHL.U32 R164, R5, 0x2, RZ ;  /* 0x0000000205a47824 */ /* 0x000fe200078e00ff */
[----:B------:R-:W-:Y:S04]  /*11e0*/  LDSM.16.M88.4 R16, [R84+0x1800] ;  /* 0x001800005410783b */ /* 0x000fe80000000200 */
[----:B------:R-:W-:Y:S02]  /*11f0*/  LDSM.16.M88.4 R4, [R85] ;  /* 0x000000005504783b */ /* 0x000fe40000000200 */
[C---:B------:R-:W-:Y:S02]  /*1200*/  HMMA.16816.F32.BF16 R128, R56.reuse, R134, R128 ;  /* 0x000000863880723c */ /* 0x040fe40000041880 */
[----:B------:R-:W-:Y:S04]  /*1210*/  LDSM.16.M88.4 R96, [R96] ;  /* 0x000000006060783b */ /* 0x000fe80000000200 */
[----:B------:R-:W-:Y:S02]  /*1220*/  LDSM.16.M88.4 R124, [R124] ;  /* 0x000000007c7c783b */ /* 0x000fe40000000200 */
[C---:B------:R-:W-:Y:S02]  /*1230*/  HMMA.16816.F32.BF16 R40, R56.reuse, R138, R40 ;  /* 0x0000008a3828723c */ /* 0x040fe40000041828 */
[----:B------:R-:W-:Y:S04]  /*1240*/  LDSM.16.M88.4 R8, [R84] ;  /* 0x000000005408783b */ /* 0x000fe80000000200 */
[----:B------:R-:W-:Y:S02]  /*1250*/  LDSM.16.M88.4 R24, [R84+0x2800] ;  /* 0x002800005418783b */ /* 0x000fe40000000200 */
[C---:B------:R-:W-:Y:S02]  /*1260*/  HMMA.16816.F32.BF16 R44, R56.reuse, R142, R44 ;  /* 0x0000008e382c723c */ /* 0x040fe4000004182c */
[----:B------:R-:W-:Y:S04]  /*1270*/  LDSM.16.M88.4 R28, [R28] ;  /* 0x000000001c1c783b */ /* 0x000fe80000000200 */
[----:B------:R-:W-:Y:S02]  /*1280*/  LDSM.16.M88.4 R32, [R84+0x3800] ;  /* 0x003800005420783b */ /* 0x000fe40000000200 */
[C---:B------:R-:W-:Y:S02]  /*1290*/  HMMA.16816.F32.BF16 R60, R56.reuse, R146, R60 ;  /* 0x00000092383c723c */ /* 0x040fe4000004183c */
[----:B------:R-:W-:Y:S06]  /*12a0*/  LDSM.16.M88.4 R164, [R164] ;  /* 0x00000000a4a4783b */ /* 0x000fec0000000200 */
[C---:B------:R-:W-:Y:S08]  /*12b0*/  HMMA.16816.F32.BF16 R48, R56.reuse, R150, R48 ;  /* 0x000000963830723c */ /* 0x040ff00000041830 */
[C---:B------:R-:W-:Y:S08]  /*12c0*/  HMMA.16816.F32.BF16 R52, R56.reuse, R162, R52 ;  /* 0x000000a23834723c */ /* 0x040ff00000041834 */
[----:B------:R-:W-:Y:S01]  /*12d0*/  HMMA.16816.F32.BF16 R56, R56, R174, R12 ;  /* 0x000000ae3838723c */ /* 0x000fe2000004180c */
[----:B------:R-:W4:Y:S07]  /*12e0*/  LDSM.16.M88.4 R12, [R84+0x800] ;  /* 0x00080000540c783b */ /* 0x000f2e0000000200 */
[----:B0-----:R-:W-:Y:S08]  /*12f0*/  HMMA.16816.F32.BF16 R88, R176, R36, RZ ;  /* 0x00000024b058723c */ /* 0x001ff000000418ff */
[-C--:B-1----:R-:W-:Y:S08]  /*1300*/  HMMA.16816.F32.BF16 R64, R76, R38.reuse, R64 ;  /* 0x000000264c40723c */ /* 0x082ff00000041840 */
[-C--:B--2---:R-:W-:Y:S08]  /*1310*/  HMMA.16816.F32.BF16 R80, R100, R38.reuse, R80 ;  /* 0x000000266450723c */ /* 0x084ff00000041850 */
[----:B---3--:R-:W-:Y:S08]  /*1320*/  HMMA.16816.F32.BF16 R88, R180, R38, R88 ;  /* 0x00000026b458723c */ /* 0x008ff00000041858 */
[C---:B----4-:R-:W-:Y:S08]  /*1330*/  HMMA.16816.F32.BF16 R36, R68.reuse, R12, R40 ;  /* 0x0000000c4424723c */ /* 0x050ff00000041828 */
[C---:B------:R-:W-:Y:S08]  /*1340*/  HMMA.16816.F32.BF16 R40, R68.reuse, R16, R44 ;  /* 0x000000104428723c */ /* 0x040ff0000004182c */
[----:B------:R-:W-:Y:S08]  /*1350*/  HMMA.16816.F32.BF16 R44, R68, R20, R60 ;  /* 0x00000014442c723c */ /* 0x000ff0000004183c */
[-C--:B------:R-:W-:Y:S08]  /*1360*/  HMMA.16816.F32.BF16 R60, R96, R4.reuse, R64 ;  /* 0x00000004603c723c */ /* 0x080ff00000041840 */
[----:B------:R-:W-:Y:S08]  /*1370*/  HMMA.16816.F32.BF16 R64, R124, R4, R80 ;  /* 0x000000047c40723c */ /* 0x000ff00000041850 */
[----:B------:R-:W-:Y:S08]  /*1380*/  HMMA.16816.F32.BF16 R80, R72, R132, RZ ;  /* 0x000000844850723c */ /* 0x000ff000000418ff */
[C---:B------:R-:W-:Y:S08]  /*1390*/  HMMA.16816.F32.BF16 R168, R68.reuse, R4, R168 ;  /* 0x0000000444a8723c */ /* 0x040ff000000418a8 */
[C---:B------:R-:W-:Y:S08]  /*13a0*/  HMMA.16816.F32.BF16 R128, R68.reuse, R8, R128 ;  /* 0x000000084480723c */ /* 0x040ff00000041880 */
[C---:B------:R-:W-:Y:S08]  /*13b0*/  HMMA.16816.F32.BF16 R48, R68.reuse, R24, R48 ;  /* 0x000000184430723c */ /* 0x040ff00000041830 */
[C---:B------:R-:W-:Y:S08]  /*13c0*/  HMMA.16816.F32.BF16 R52, R68.reuse, R28, R52 ;  /* 0x0000001c4434723c */ /* 0x040ff00000041834 */
[----:B------:R-:W-:Y:S08]  /*13d0*/  HMMA.16816.F32.BF16 R56, R68, R32, R56 ;  /* 0x000000204438723c */ /* 0x000ff00000041838 */
[----:B------:R-:W-:Y:S08]  /*13e0*/  HMMA.16816.F32.BF16 R68, R164, R4, R88 ;  /* 0x00000004a444723c */ /* 0x000ff00000041858 */
[----:B------:R-:W-:Y:S08]  /*13f0*/  HMMA.16816.F32.BF16 R88, R76, R134, R80 ;  /* 0x000000864c58723c */ /* 0x000ff00000041850 */
[----:B------:R-:W-:-:S15]  /*1400*/  HMMA.16816.F32.BF16 R80, R72, R140, RZ ;  /* 0x0000008c4850723c */ /* 0x000fde00000418ff */
[----:B------:R-:W-:-:S09]  /*1410*/  NOP ;  /* 0x0000000000007918 */ /* 0x000fd20000000000 */
[----:B------:R-:W-:Y:S08]  /*1420*/  HMMA.16816.F32.BF16 R92, R76, R142, R80 ;  /* 0x0000008e4c5c723c */ /* 0x000ff00000041850 */
[----:B------:R-:W-:-:S15]  /*1430*/  HMMA.16816.F32.BF16 R80, R72, R144, RZ ;  /* 0x000000904850723c */ /* 0x000fde00000418ff */
[----:B------:R-:W-:-:S09]  /*1440*/  NOP ;  /* 0x0000000000007918 */ /* 0x000fd20000000000 */
[----:B------:R-:W-:Y:S08]  /*1450*/  HMMA.16816.F32.BF16 R108, R76, R146, R80 ;  /* 0x000000924c6c723c */ /* 0x000ff00000041850 */
[C---:B------:R-:W-:Y:S08]  /*1460*/  HMMA.16816.F32.BF16 R80, R72.reuse, R148, RZ ;  /* 0x000000944850723c */ /* 0x040ff000000418ff */
[----:B------:R-:W-:-:S15]  /*1470*/  HMMA.16816.F32.BF16 R84, R72, R136, RZ ;  /* 0x000000884854723c */ /* 0x000fde00000418ff */
[----:B------:R-:W-:-:S01]  /*1480*/  NOP ;  /* 0x0000000000007918 */ /* 0x000fc20000000000 */
[----:B------:R-:W-:Y:S08]  /*1490*/  HMMA.16816.F32.BF16 R112, R76, R150, R80 ;  /* 0x000000964c70723c */ /* 0x000ff00000041850 */
[C---:B------:R-:W-:Y:S08]  /*14a0*/  HMMA.16816.F32.BF16 R80, R72.reuse, R160, RZ ;  /* 0x000000a04850723c */ /* 0x040ff000000418ff */
[----:B------:R-:W-:Y:S08]  /*14b0*/  HMMA.16816.F32.BF16 R72, R72, R172, RZ ;  /* 0x000000ac4848723c */ /* 0x000ff000000418ff */
[C---:B------:R-:W-:Y:S08]  /*14c0*/  HMMA.16816.F32.BF16 R84, R76.reuse, R138, R84 ;  /* 0x0000008a4c54723c */ /* 0x040ff00000041854 */
[C---:B------:R-:W-:Y:S08]  /*14d0*/  HMMA.16816.F32.BF16 R116, R76.reuse, R162, R80 ;  /* 0x000000a24c74723c */ /* 0x040ff00000041850 */
[----:B------:R-:W-:Y:S08]  /*14e0*/  HMMA.16816.F32.BF16 R120, R76, R174, R72 ;  /* 0x000000ae4c78723c */ /* 0x000ff00000041848 */
[C---:B------:R-:W-:Y:S08]  /*14f0*/  HMMA.16816.F32.BF16 R72, R96.reuse, R8, R88 ;  /* 0x000000086048723c */ /* 0x040ff00000041858 */
[C---:B------:R-:W-:Y:S08]  /*1500*/  HMMA.16816.F32.BF16 R76, R96.reuse, R12, R84 ;  /* 0x0000000c604c723c */ /* 0x040ff00000041854 */
[C---:B------:R-:W-:Y:S08]  /*1510*/  HMMA.16816.F32.BF16 R80, R96.reuse, R16, R92 ;  /* 0x000000106050723c */ /* 0x040ff0000004185c */
[C---:B------:R-:W-:Y:S08]  /*1520*/  HMMA.16816.F32.BF16 R84, R96.reuse, R20, R108 ;  /* 0x000000146054723c */ /* 0x040ff0000004186c */
[C---:B------:R-:W-:Y:S08]  /*1530*/  HMMA.16816.F32.BF16 R88, R96.reuse, R24, R112 ;  /* 0x000000186058723c */ /* 0x040ff00000041870 */
[C---:B------:R-:W-:Y:S08]  /*1540*/  HMMA.16816.F32.BF16 R92, R96.reuse, R28, R116 ;  /* 0x0000001c605c723c */ /* 0x040ff00000041874 */
[----:B------:R-:W-:Y:S08]  /*1550*/  HMMA.16816.F32.BF16 R96, R96, R32, R120 ;  /* 0x000000206060723c */ /* 0x000ff00000041878 */
[C---:B------:R-:W-:Y:S08]  /*1560*/  HMMA.16816.F32.BF16 R108, R104.reuse, R132, RZ ;  /* 0x00000084686c723c */ /* 0x040ff000000418ff */
[C---:B------:R-:W-:Y:S08]  /*1570*/  HMMA.16816.F32.BF16 R196, R104.reuse, R136, RZ ;  /* 0x0000008868c4723c */ /* 0x040ff000000418ff */
[C---:B------:R-:W-:Y:S08]  /*1580*/  HMMA.16816.F32.BF16 R192, R104.reuse, R140, RZ ;  /* 0x0000008c68c0723c */ /* 0x040ff000000418ff */
[C---:B------:R-:W-:Y:S08]  /*1590*/  HMMA.16816.F32.BF16 R112, R104.reuse, R144, RZ ;  /* 0x000000906870723c */ /* 0x040ff000000418ff */
[C---:B------:R-:W-:Y:S08]  /*15a0*/  HMMA.16816.F32.BF16 R116, R104.reuse, R148, RZ ;  /* 0x000000946874723c */ /* 0x040ff000000418ff */
[C---:B------:R-:W-:Y:S08]  /*15b0*/  HMMA.16816.F32.BF16 R120, R104.reuse, R160, RZ ;  /* 0x000000a06878723c */ /* 0x040ff000000418ff */
[----:B------:R-:W-:Y:S08]  /*15c0*/  HMMA.16816.F32.BF16 R188, R104, R172, RZ ;  /* 0x000000ac68bc723c */ /* 0x000ff000000418ff */
[C---:B------:R-:W-:Y:S08]  /*15d0*/  HMMA.16816.F32.BF16 R108, R100.reuse, R134, R108 ;  /* 0x00000086646c723c */ /* 0x040ff0000004186c */
[C---:B------:R-:W-:Y:S08]  /*15e0*/  HMMA.16816.F32.BF16 R196, R100.reuse, R138, R196 ;  /* 0x0000008a64c4723c */ /* 0x040ff000000418c4 */
[C---:B------:R-:W-:Y:S08]  /*15f0*/  HMMA.16816.F32.BF16 R192, R100.reuse, R142, R192 ;  /* 0x0000008e64c0723c */ /* 0x040ff000000418c0 */
[C---:B------:R-:W-:Y:S08]  /*1600*/  HMMA.16816.F32.BF16 R112, R100.reuse, R146, R112 ;  /* 0x000000926470723c */ /* 0x040ff00000041870 */
        /* <DEDUP_REMOVED lines=10> */
[----:B------:R-:W-:-:S15]  /*16b0*/  HMMA.16816.F32.BF16 R188, R176, R132, RZ ;  /* 0x00000084b0bc723c */ /* 0x000fde00000418ff */
[----:B------:R-:W-:-:S09]  /*16c0*/  NOP ;  /* 0x0000000000007918 */ /* 0x000fd20000000000 */
        /* <DEDUP_REMOVED lines=10> */
[----:B------:R-:W-:Y:S01]  /*1770*/  HMMA.16816.F32.BF16 R188, R176, R148, RZ ;  /* 0x00000094b0bc723c */ /* 0x000fe200000418ff */
[----:B------:R-:W-:-:S04]  /*1780*/  LOP3.LUT R5, R184, 0x30, R3, 0xf8, !PT ;  /* 0x00000030b8057812 */ /* 0x000fc800078ef803 */
[----:B------:R-:W-:-:S15]  /*1790*/  LOP3.LUT R5, R5, 0x30, R186, 0x1e, !PT ;  /* 0x0000003005057812 */ /* 0x000fde00078e1eba */
[----:B------:R-:W-:-:S04]  /*17a0*/  NOP ;  /* 0x0000000000007918 */ /* 0x000fc80000000000 */
[----:B------:R-:W-:Y:S08]  /*17b0*/  HMMA.16816.F32.BF16 R148, R180, R150, R188 ;  /* 0x00000096b494723c */ /* 0x000ff000000418bc */
[C---:B------:R-:W-:Y:S08]  /*17c0*/  HMMA.16816.F32.BF16 R188, R176.reuse, R160, RZ ;  /* 0x000000a0b0bc723c */ /* 0x040ff000000418ff */
[----:B------:R-:W-:Y:S01]  /*17d0*/  HMMA.16816.F32.BF16 R176, R176, R172, RZ ;  /* 0x000000acb0b0723c */ /* 0x000fe200000418ff */
[----:B------:R-:W-:-:S05]  /*17e0*/  LOP3.LUT R159, R5, R159, RZ, 0xfc, !PT ;  /* 0x0000009f059f7212 */ /* 0x000fca00078efcff */
[----:B------:R-:W-:-:S15]  /*17f0*/  IMAD.SHL.U32 R159, R159, 0x2, RZ ;  /* 0x000000029f9f7824 */ /* 0x000fde00078e00ff */
[----:B------:R-:W-:-:S03]  /*1800*/  NOP ;  /* 0x0000000000007918 */ /* 0x000fc60000000000 */
[C---:B------:R-:W-:Y:S01]  /*1810*/  HMMA.16816.F32.BF16 R176, R180.reuse, R174, R176 ;  /* 0x000000aeb4b0723c */ /* 0x040fe200000418b0 */
[----:B------:R-:W0:Y:S07]  /*1820*/  LDSM.16.M88.4 R172, [R159] ;  /* 0x000000009fac783b */ /* 0x000e2e0000000200 */
[----:B------:R-:W-:Y:S01]  /*1830*/  HMMA.16816.F32.BF16 R160, R180, R162, R188 ;  /* 0x000000a2b4a0723c */ /* 0x000fe200000418bc */
[C---:B------:R-:W-:Y:S02]  /*1840*/  LOP3.LUT R185, R5.reuse, R185, RZ, 0xfc, !PT ;  /* 0x000000b905b97212 */ /* 0x040fe400078efcff */
[----:B------:R-:W-:-:S02]  /*1850*/  LOP3.LUT R158, R5, R158, RZ, 0xfc, !PT ;  /* 0x0000009e059e7212 */ /* 0x000fc400078efcff */
[----:B------:R-:W-:Y:S01]  /*1860*/  LOP3.LUT R5, R5, R156, RZ, 0xfc, !PT ;  /* 0x0000009c05057212 */ /* 0x000fe200078efcff */
[----:B------:R-:W-:Y:S02]  /*1870*/  IMAD.SHL.U32 R185, R185, 0x2, RZ ;  /* 0x00000002b9b97824 */ /* 0x000fe400078e00ff */
[----:B------:R-:W-:Y:S02]  /*1880*/  IMAD.SHL.U32 R158, R158, 0x2, RZ ;  /* 0x000000029e9e7824 */ /* 0x000fe400078e00ff */
[----:B------:R-:W-:Y:S01]  /*1890*/  IMAD.SHL.U32 R5, R5, 0x2, RZ ;  /* 0x0000000205057824 */ /* 0x000fe200078e00ff */
[C---:B------:R-:W-:Y:S01]  /*18a0*/  HMMA.16816.F32.BF16 R132, R164.reuse, R8, R132 ;  /* 0x00000008a484723c */ /* 0x040fe20000041884 */
[----:B------:R-:W1:Y:S07]  /*18b0*/  LDSM.16.M88.4 R184, [R185] ;  /* 0x00000000b9b8783b */ /* 0x000e6e0000000200 */
[C---:B------:R-:W-:Y:S08]  /*18c0*/  HMMA.16816.F32.BF16 R136, R164.reuse, R12, R136 ;  /* 0x0000000ca488723c */ /* 0x040ff00000041888 */
[C---:B------:R-:W-:Y:S08]  /*18d0*/  HMMA.16816.F32.BF16 R140, R164.reuse, R16, R140 ;  /* 0x00000010a48c723c */ /* 0x040ff0000004188c */
[C---:B------:R-:W-:Y:S08]  /*18e0*/  HMMA.16816.F32.BF16 R144, R164.reuse, R20, R144 ;  /* 0x00000014a490723c */ /* 0x040ff00000041890 */
[C---:B------:R-:W-:Y:S08]  /*18f0*/  HMMA.16816.F32.BF16 R148, R164.reuse, R24, R148 ;  /* 0x00000018a494723c */ /* 0x040ff00000041894 */
[C---:B------:R-:W-:Y:S08]  /*1900*/  HMMA.16816.F32.BF16 R160, R164.reuse, R28, R160 ;  /* 0x0000001ca4a0723c */ /* 0x040ff000000418a0 */
[----:B------:R-:W-:Y:S01]  /*1910*/  HMMA.16816.F32.BF16 R164, R164, R32, R176 ;  /* 0x00000020a4a4723c */ /* 0x000fe200000418b0 */
[----:B------:R-:W2:Y:S07]  /*1920*/  LDSM.16.M88.4 R176, [R158] ;  /* 0x000000009eb0783b */ /* 0x000eae0000000200 */
[C---:B0-----:R-:W-:Y:S08]  /*1930*/  HMMA.16816.F32.BF16 R60, R172.reuse, R6, R60 ;  /* 0x00000006ac3c723c */ /* 0x041ff0000004183c */
[C---:B------:R-:W-:Y:S08]  /*1940*/  HMMA.16816.F32.BF16 R72, R172.reuse, R10, R72 ;  /* 0x0000000aac48723c */ /* 0x040ff00000041848 */
[C---:B------:R-:W-:Y:S08]  /*1950*/  HMMA.16816.F32.BF16 R76, R172.reuse, R14, R76 ;  /* 0x0000000eac4c723c */ /* 0x040ff0000004184c */
[C---:B------:R-:W-:Y:S08]  /*1960*/  HMMA.16816.F32.BF16 R80, R172.reuse, R18, R80 ;  /* 0x00000012ac50723c */ /* 0x040ff00000041850 */
[C---:B------:R-:W-:Y:S08]  /*1970*/  HMMA.16816.F32.BF16 R84, R172.reuse, R22, R84 ;  /* 0x00000016ac54723c */ /* 0x040ff00000041854 */
[C---:B------:R-:W-:Y:S08]  /*1980*/  HMMA.16816.F32.BF16 R88, R172.reuse, R26, R88 ;  /* 0x0000001aac58723c */ /* 0x040ff00000041858 */
[C---:B------:R-:W-:Y:S08]  /*1990*/  HMMA.16816.F32.BF16 R92, R172.reuse, R30, R92 ;  /* 0x0000001eac5c723c */ /* 0x040ff0000004185c */
[----:B------:R-:W-:Y:S01]  /*19a0*/  HMMA.16816.F32.BF16 R96, R172, R34, R96 ;  /* 0x00000022ac60723c */ /* 0x000fe20000041860 */
[----:B------:R0:W3:Y:S01]  /*19b0*/  LDSM.16.M88.4 R172, [R5] ;  /* 0x0000000005ac783b */ /* 0x0000e20000000200 */
[----:B------:R-:W-:-:S02]  /*19c0*/  IMAD.SHL.U32 R4, R152, 0x2, RZ ;  /* 0x0000000298047824 */ /* 0x000fc400078e00ff */
[----:B0-----:R-:W-:-:S04]  /*19d0*/  IMAD.SHL.U32 R5, R152, 0x20, RZ ;  /* 0x0000002098057824 */ /* 0x001fc800078e00ff */
[C---:B-1----:R-:W-:Y:S08]  /*19e0*/  HMMA.16816.F32.BF16 R128, R184.reuse, R10, R128 ;  /* 0x0000000ab880723c */ /* 0x042ff00000041880 */
[C---:B------:R-:W-:Y:S08]  /*19f0*/  HMMA.16816.F32.BF16 R168, R184.reuse, R6, R168 ;  /* 0x00000006b8a8723c */ /* 0x040ff000000418a8 */
[----:B------:R-:W-:Y:S08]  /*1a00*/  HMMA.16816.F32.BF16 R36, R184, R14, R36 ;  /* 0x0000000eb824723c */ /* 0x000ff00000041824 */
[-C--:B--2---:R-:W-:Y:S08]  /*1a10*/  HMMA.16816.F32.BF16 R64, R176, R6.reuse, R64 ;  /* 0x00000006b040723c */ /* 0x084ff00000041840 */
[----:B---3--:R-:W-:Y:S07]  /*1a20*/  HMMA.16816.F32.BF16 R68, R172, R6, R68 ;  /* 0x00000006ac44723c */ /* 0x008fee0000041844 */
[----:B------:R-:W-:Y:S01]  /*1a30*/  LOP3.LUT R7, R5, 0xb80, RZ, 0xc0, !PT ;  /* 0x00000b8005077812 */ /* 0x000fe200078ec0ff */
[----:B------:R-:W-:Y:S03]  /*1a40*/  HMMA.16816.F32.BF16 R40, R184, R18, R40 ;  /* 0x00000012b828723c */ /* 0x000fe60000041828 */
[----:B------:R-:W-:-:S05]  /*1a50*/  LOP3.LUT R4, R7, 0x6, R4, 0xf8, !PT ;  /* 0x0000000607047812 */ /* 0x000fca00078ef804 */
[----:B------:R-:W-:Y:S01]  /*1a60*/  HMMA.16816.F32.BF16 R44, R184, R22, R44 ;  /* 0x00000016b82c723c */ /* 0x000fe2000004182c */
[----:B------:R-:W-:Y:S02]  /*1a70*/  LOP3.LUT R157, R4, R157, RZ, 0xfc, !PT ;  /* 0x0000009d049d7212 */ /* 0x000fe400078efcff */
[----:B------:R-:W-:-:S05]  /*1a80*/  LOP3.LUT R4, R152, 0x8, RZ, 0xc0, !PT ;  /* 0x0000000898047812 */ /* 0x000fca00078ec0ff */
[----:B------:R-:W-:Y:S01]  /*1a90*/  HMMA.16816.F32.BF16 R48, R184, R26, R48 ;  /* 0x0000001ab830723c */ /* 0x000fe20000041830 */
[----:B------:R-:W-:Y:S01]  /*1aa0*/  IMAD.SHL.U32 R156, R157, 0x2, RZ ;  /* 0x000000029d9c7824 */ /* 0x000fe200078e00ff */
[----:B------:R-:W-:-:S06]  /*1ab0*/  LOP3.LUT R3, R3, 0x3f8, RZ, 0xc0, !PT ;  /* 0x000003f803037812 */ /* 0x000fcc00078ec0ff */
[----:B------:R-:W-:Y:S01]  /*1ac0*/  HMMA.16816.F32.BF16 R52, R184, R30, R52 ;  /* 0x0000001eb834723c */ /* 0x000fe20000041834 */
[----:B------:R-:W-:Y:S01]  /*1ad0*/  LOP3.LUT R9, R7, 0x400, RZ, 0xfc, !PT ;  /* 0x0000040007097812 */ /* 0x000fe200078efcff */
[----:B------:R-:W-:-:S06]  /*1ae0*/  IMAD R5, R4, 0x8, R155 ;  /* 0x0000000804057824 */ /* 0x000fcc00078e029b */
[----:B------:R-:W-:Y:S01]  /*1af0*/  HMMA.16816.F32.BF16 R56, R184, R34, R56 ;  /* 0x00000022b838723c */ /* 0x000fe20000041838 */
[----:B------:R-:W-:Y:S02]  /*1b00*/  LOP3.LUT R4, R3, 0x400, RZ, 0xfc, !PT ;  /* 0x0000040003047812 */ /* 0x000fe400078efcff */
[-C--:B------:R-:W-:Y:S02]  /*1b10*/  LEA.HI R155, R7, R156.reuse, RZ, 0x1d ;  /* 0x0000009c079b7211 */ /* 0x080fe400078fe8ff */
[----:B------:R-:W-:Y:S02]  /*1b20*/  LEA.HI R156, R9, R156, RZ, 0x1d ;  /* 0x0000009c099c7211 */ /* 0x000fe400078fe8ff */
[----:B------:R-:W-:Y:S02]  /*1b30*/  SHF.R.U32.HI R9, RZ, 0x4, R152 ;  /* 0x00000004ff097819 */ /* 0x000fe40000011698 */
[----:B------:R-:W-:Y:S02]  /*1b40*/  SHF.R.U32.HI R6, RZ, 0x3, R4 ;  /* 0x00000003ff067819 */ /* 0x000fe40000011604 */
[----:B------:R-:W-:Y:S01]  /*1b50*/  F2FP.BF16.PACK_AB R128, R129, R128 ;  /* 0x000000808180723e */ /* 0x000fe200000010ff */
[----:B------:R-:W-:Y:S01]  /*1b60*/  BAR.SYNC.DEFER_BLOCKING 0x0 ;  /* 0x0000000000007b1d */ /* 0x000fe20000010000 */
[----:B------:R-:W-:-:S02]  /*1b70*/  F2FP.BF16.PACK_AB R131, R131, R130 ;  /* 0x000000828383723e */ /* 0x000fc400000010ff */
[----:B------:R-:W-:Y:S02]  /*1b80*/  LOP3.LUT R7, R3, 0x800, RZ, 0xfc, !PT ;  /* 0x0000080003077812 */ /* 0x000fe400078efcff */
[----:B------:R-:W-:Y:S02]  /*1b90*/  F2FP.BF16.PACK_AB R36, R37, R36 ;  /* 0x000000242524723e */ /* 0x000fe400000010ff */
[----:B------:R-:W-:Y:S02]  /*1ba0*/  SGXT.U32 R4, R9, 0x3 ;  /* 0x000000030904781a */ /* 0x000fe40000000000 */
[----:B------:R-:W-:Y:S02]  /*1bb0*/  F2FP.BF16.PACK_AB R39, R39, R38 ;  /* 0x000000262727723e */ /* 0x000fe400000010ff */
[----:B------:R-:W-:Y:S02]  /*1bc0*/  LOP3.LUT R6, R6, 0xf0, RZ, 0xc0, !PT ;  /* 0x000000f006067812 */ /* 0x000fe400078ec0ff */
[----:B------:R-:W-:-:S02]  /*1bd0*/  F2FP.BF16.PACK_AB R168, R169, R168 ;  /* 0x000000a8a9a8723e */ /* 0x000fc400000010ff */
[----:B------:R-:W-:Y:S02]  /*1be0*/  F2FP.BF16.PACK_AB R171, R171, R170 ;  /* 0x000000aaabab723e */ /* 0x000fe400000010ff */
[----:B------:R-:W-:Y:S02]  /*1bf0*/  SHF.R.U32.HI R7, RZ, 0x3, R7 ;  /* 0x00000003ff077819 */ /* 0x000fe40000011607 */
[----:B------:R-:W-:Y:S01]  /*1c00*/  F2FP.BF16.PACK_AB R40, R41, R40 ;  /* 0x000000282928723e */ /* 0x000fe200000010ff */
[----:B------:R-:W-:Y:S01]  /*1c10*/  IMAD.IADD R2, R5, 0x1, R2 ;  /* 0x0000000105027824 */ /* 0x000fe200078e0202 */
[----:B------:R-:W-:Y:S01]  /*1c20*/  LOP3.LUT R153, R153, R4, RZ, 0xfc, !PT ;  /* 0x0000000499997212 */ /* 0x000fe200078efcff */
[----:B------:R-:W-:Y:S01]  /*1c30*/  STS [R155], R128 ;  /* 0x000000809b007388 */ /* 0x000fe20000000800 */
[----:B------:R-:W-:-:S03]  /*1c40*/  F2FP.BF16.PACK_AB R43, R43, R42 ;  /* 0x0000002a2b2b723e */ /* 0x000fc600000010ff */
[----:B------:R-:W-:Y:S01]  /*1c50*/  STS [R156+0x800], R131 ;  /* 0x000800839c007388 */ /* 0x000fe20000000800 */
[----:B------:R-:W-:Y:S01]  /*1c60*/  F2FP.BF16.PACK_AB R4, R45, R44 ;  /* 0x0000002c2d04723e */ /* 0x000fe200000010ff */
[----:B------:R-:W-:Y:S02]  /*1c70*/  IMAD R33, R3, 0x2, R6 ;  /* 0x0000000203217824 */ /* 0x000fe400078e0206 */
[----:B------:R-:W-:Y:S01]  /*1c80*/  STS [R155+0x20], R36 ;  /* 0x000020249b007388 */ /* 0x000fe20000000800 */
[----:B------:R-:W-:-:S03]  /*1c90*/  F2FP.BF16.PACK_AB R5, R47, R46 ;  /* 0x0000002e2f05723e */ /* 0x000fc600000010ff */
[----:B------:R-:W-:Y:S01]  /*1ca0*/  STS [R156+0x820], R39 ;  /* 0x000820279c007388 */ /* 0x000fe20000000800 */
[----:B------:R-:W-:Y:S02]  /*1cb0*/  LOP3.LUT R32, R7, 0x170, RZ, 0xc0, !PT ;  /* 0x0000017007207812 */ /* 0x000fe400078ec0ff */
[----:B------:R-:W-:Y:S01]  /*1cc0*/  F2FP.BF16.PACK_AB R6, R49, R48 ;  /* 0x000000303106723e */ /* 0x000fe200000010ff */
[----:B------:R-:W-:Y:S01]  /*1cd0*/  STS [R155+0x40], R168 ;  /* 0x000040a89b007388 */ /* 0x000fe20000000800 */
[----:B------:R-:W-:-:S03]  /*1ce0*/  F2FP.BF16.PACK_AB R7, R51, R50 ;  /* 0x000000323307723e */ /* 0x000fc600000010ff */
        /* <DEDUP_REMOVED lines=8> */
[----:B------:R-:W-:Y:S04]  /*1d70*/  STS [R156+0x880], R5 ;  /* 0x000880059c007388 */ /* 0x000fe80000000800 */
[----:B------:R-:W-:Y:S04]  /*1d80*/  STS [R155+0xa0], R6 ;  /* 0x0000a0069b007388 */ /* 0x000fe80000000800 */
[----:B------:R-:W-:Y:S04]  /*1d90*/  STS [R156+0x8a0], R7 ;  /* 0x0008a0079c007388 */ /* 0x000fe80000000800 */
[----:B------:R-:W-:Y:S04]  /*1da0*/  STS [R155+0xc0], R52 ;  /* 0x0000c0349b007388 */ /* 0x000fe80000000800 */
[----:B------:R-:W-:Y:S04]  /*1db0*/  STS [R156+0x8c0], R55 ;  /* 0x0008c0379c007388 */ /* 0x000fe80000000800 */
[----:B------:R-:W-:Y:S04]  /*1dc0*/  STS [R155+0xe0], R56 ;  /* 0x0000e0389b007388 */ /* 0x000fe80000000800 */
[----:B------:R0:W-:Y:S04]  /*1dd0*/  STS [R156+0x8e0], R59 ;  /* 0x0008e03b9c007388 */ /* 0x0001e80000000800 */
[----:B------:R-:W-:Y:S01]  /*1de0*/  BAR.SYNC.DEFER_BLOCKING 0x0 ;  /* 0x0000000000007b1d */ /* 0x000fe20000010000 */
[----:B------:R-:W-:-:S04]  /*1df0*/  LOP3.LUT R8, R3, 0xc00, RZ, 0xfc, !PT ;  /* 0x00000c0003087812 */ /* 0x000fc800078efcff */
[----:B------:R-:W-:Y:S02]  /*1e00*/  SHF.R.U32.HI R8, RZ, 0x3, R8 ;  /* 0x00000003ff087819 */ /* 0x000fe40000011608 */
[----:B------:R-:W-:Y:S02]  /*1e10*/  LOP3.LUT R152, R152, 0x70, RZ, 0xc0, !PT ;  /* 0x0000007098987812 */ /* 0x000fe400078ec0ff */
[----:B------:R-:W-:Y:S01]  /*1e20*/  LOP3.LUT R8, R8, 0x1f0, RZ, 0xc0, !PT ;  /* 0x000001f008087812 */ /* 0x000fe200078ec0ff */
[C---:B------:R-:W-:Y:S02]  /*1e30*/  IMAD R32, R3.reuse, 0x2, R32 ;  /* 0x0000000203207824 */ /* 0x040fe400078e0220 */
[C---:B------:R-:W-:Y:S02]  /*1e40*/  IMAD R152, R3.reuse, 0x2, R152 ;  /* 0x0000000203987824 */ /* 0x040fe400078e0298 */
[----:B------:R-:W-:-:S03]  /*1e50*/  IMAD R3, R3, 0x2, R8 ;  /* 0x0000000203037824 */ /* 0x000fc600078e0208 */
[----:B------:R-:W1:Y:S04]  /*1e60*/  LDS.128 R44, [R152] ;  /* 0x00000000982c7984 */ /* 0x000e680000000c00 */
[----:B------:R-:W2:Y:S04]  /*1e70*/  LDS.128 R48, [R33+0x800] ;  /* 0x0008000021307984 */ /* 0x000ea80000000c00 */
[----:B------:R-:W3:Y:S04]  /*1e80*/  LDS.128 R36, [R32+0x1000] ;  /* 0x0010000020247984 */ /* 0x000ee80000000c00 */
[----:B------:R-:W4:Y:S01]  /*1e90*/  LDS.128 R40, [R3+0x1800] ;  /* 0x0018000003287984 */ /* 0x000f220000000c00 */
[----:B------:R-:W-:-:S03]  /*1ea0*/  F2FP.BF16.PACK_AB R72, R73, R72 ;  /* 0x000000484948723e */ /* 0x000fc600000010ff */
[----:B------:R-:W-:Y:S01]  /*1eb0*/  BAR.SYNC.DEFER_BLOCKING 0x0 ;  /* 0x0000000000007b1d */ /* 0x000fe20000010000 */
[----:B------:R-:W-:Y:S02]  /*1ec0*/  F2FP.BF16.PACK_AB R75, R75, R74 ;  /* 0x0000004a4b4b723e */ /* 0x000fe400000010ff */
[----:B------:R-:W-:Y:S02]  /*1ed0*/  F2FP.BF16.PACK_AB R76, R77, R76 ;  /* 0x0000004c4d4c723e */ /* 0x000fe400000010ff */
[----:B------:R-:W-:Y:S02]  /*1ee0*/  F2FP.BF16.PACK_AB R79, R79, R78 ;  /* 0x0000004e4f4f723e */ /* 0x000fe400000010ff */
[----:B------:R-:W-:Y:S02]  /*1ef0*/  F2FP.BF16.PACK_AB R60, R61, R60 ;  /* 0x0000003c3d3c723e */ /* 0x000fe400000010ff */
[----:B------:R-:W-:Y:S02]  /*1f00*/  F2FP.BF16.PACK_AB R63, R63, R62 ;  /* 0x0000003e3f3f723e */ /* 0x000fe400000010ff */
[----:B------:R-:W-:-:S02]  /*1f10*/  F2FP.BF16.PACK_AB R80, R81, R80 ;  /* 0x000000505150723e */ /* 0x000fc400000010ff */
[----:B------:R-:W-:Y:S02]  /*1f20*/  F2FP.BF16.PACK_AB R83, R83, R82 ;  /* 0x000000525353723e */ /* 0x000fe400000010ff */
[----:B------:R-:W-:Y:S02]  /*1f30*/  F2FP.BF16.PACK_AB R84, R85, R84 ;  /* 0x000000545554723e */ /* 0x000fe400000010ff */
[----:B------:R-:W-:Y:S02]  /*1f40*/  F2FP.BF16.PACK_AB R87, R87, R86 ;  /* 0x000000565757723e */ /* 0x000fe400000010ff */
[----:B------:R-:W-:Y:S01]  /*1f50*/  F2FP.BF16.PACK_AB R88, R89, R88 ;  /* 0x000000585958723e */ /* 0x000fe200000010ff */
[----:B------:R-:W-:Y:S04]  /*1f60*/  STS [R155], R72 ;  /* 0x000000489b007388 */ /* 0x000fe80000000800 */
[----:B------:R-:W-:Y:S04]  /*1f70*/  STS [R156+0x800], R75 ;  /* 0x0008004b9c007388 */ /* 0x000fe80000000800 */
[----:B------:R-:W-:Y:S01]  /*1f80*/  STS [R155+0x20], R76 ;  /* 0x0000204c9b007388 */ /* 0x000fe20000000800 */
[----:B------:R-:W-:-:S03]  /*1f90*/  F2FP.BF16.PACK_AB R91, R91, R90 ;  /* 0x0000005a5b5b723e */ /* 0x000fc600000010ff */
[----:B------:R-:W-:Y:S01]  /*1fa0*/  STS [R156+0x820], R79 ;  /* 0x0008204f9c007388 */ /* 0x000fe20000000800 */
[----:B------:R-:W-:-:S03]  /*1fb0*/  F2FP.BF16.PACK_AB R92, R93, R92 ;  /* 0x0000005c5d5c723e */ /* 0x000fc600000010ff */
[----:B------:R-:W-:Y:S01]  /*1fc0*/  STS [R155+0x40], R60 ;  /* 0x0000403c9b007388 */ /* 0x000fe20000000800 */
[----:B------:R-:W-:-:S03]  /*1fd0*/  F2FP.BF16.PACK_AB R95, R95, R94 ;  /* 0x0000005e5f5f723e */ /* 0x000fc600000010ff */
[----:B------:R5:W-:Y:S01]  /*1fe0*/  STS [R156+0x840], R63 ;  /* 0x0008403f9c007388 */ /* 0x000be20000000800 */
        /* <DEDUP_REMOVED lines=12> */
[----:B------:R-:W-:Y:S01]  /*20b0*/  BAR.SYNC.DEFER_BLOCKING 0x0 ;  /* 0x0000000000007b1d */ /* 0x000fe20000010000 */
[C---:B------:R-:W-:Y:S08]  /*20c0*/  HMMA.16816.F32.BF16 R100, R176.reuse, R10, R100 ;  /* 0x0000000ab064723c */ /* 0x040ff00000041864 */
[C---:B------:R-:W-:Y:S08]  /*20d0*/  HMMA.16816.F32.BF16 R104, R176.reuse, R14, R104 ;  /* 0x0000000eb068723c */ /* 0x040ff00000041868 */
[C---:B------:R-:W-:Y:S01]  /*20e0*/  HMMA.16816.F32.BF16 R116, R176.reuse, R26, R116 ;  /* 0x0000001ab074723c */ /* 0x040fe20000041874 */
[----:B------:R-:W0:Y:S07]  /*20f0*/  LDS.128 R52, [R152] ;  /* 0x0000000098347984 */ /* 0x000e2e0000000c00 */
[----:B------:R-:W-:Y:S08]  /*2100*/  HMMA.16816.F32.BF16 R120, R176, R30, R120 ;  /* 0x0000001eb078723c */ /* 0x000ff00000041878 */
[C---:B------:R-:W-:Y:S01]  /*2110*/  HMMA.16816.F32.BF16 R136, R172.reuse, R14, R136 ;  /* 0x0000000eac88723c */ /* 0x040fe20000041888 */
[----:B------:R-:W0:Y:S07]  /*2120*/  LDS.128 R12, [R33+0x800] ;  /* 0x00080000210c7984 */ /* 0x000e2e0000000c00 */
[C---:B------:R-:W-:Y:S01]  /*2130*/  HMMA.16816.F32.BF16 R148, R172.reuse, R26, R148 ;  /* 0x0000001aac94723c */ /* 0x040fe20000041894 */
[----:B------:R-:W-:Y:S07]  /*2140*/  LDS.128 R24, [R3+0x1800] ;  /* 0x0018000003187984 */ /* 0x000fee0000000c00 */
[----:B------:R-:W-:Y:S01]  /*2150*/  HMMA.16816.F32.BF16 R160, R172, R30, R160 ;  /* 0x0000001eaca0723c */ /* 0x000fe200000418a0 */
[----:B------:R-:W0:Y:S07]  /*2160*/  LDS.128 R28, [R32+0x1000] ;  /* 0x00100000201c7984 */ /* 0x000e2e0000000c00 */
[C---:B------:R-:W-:Y:S08]  /*2170*/  HMMA.16816.F32.BF16 R108, R176.reuse, R18, R108 ;  /* 0x00000012b06c723c */ /* 0x040ff0000004186c */
[C---:B------:R-:W-:Y:S08]  /*2180*/  HMMA.16816.F32.BF16 R112, R176.reuse, R22, R112 ;  /* 0x00000016b070723c */ /* 0x040ff00000041870 */
[----:B------:R-:W-:Y:S01]  /*2190*/  HMMA.16816.F32.BF16 R124, R176, R34, R124 ;  /* 0x00000022b07c723c */ /* 0x000fe2000004187c */
[----:B------:R-:W-:Y:S01]  /*21a0*/  F2FP.BF16.PACK_AB R100, R101, R100 ;  /* 0x000000646564723e */ /* 0x000fe200000010ff */
[----:B------:R-:W-:Y:S01]  /*21b0*/  BAR.SYNC.DEFER_BLOCKING 0x0 ;  /* 0x0000000000007b1d */ /* 0x000fe20000010000 */
[----:B------:R-:W-:-:S02]  /*21c0*/  F2FP.BF16.PACK_AB R103, R103, R102 ;  /* 0x000000666767723e */ /* 0x000fc400000010ff */
        /* <DEDUP_REMOVED lines=15> */
[----:B------:R0:W-:Y:S01]  /*22c0*/  STS [R155+0x40], R64 ;  /* 0x000040409b007388 */ /* 0x0001e20000000800 */
        /* <DEDUP_REMOVED lines=18> */
[----:B------:R-:W0:Y:S04]  /*23f0*/  LDS.128 R20, [R152] ;  /* 0x0000000098147984 */ /* 0x000e280000000c00 */
[----:B------:R-:W0:Y:S04]  /*2400*/  LDS.128 R16, [R33+0x800] ;  /* 0x0008000021107984 */ /* 0x000e280000000c00 */
[----:B------:R-:W0:Y:S04]  /*2410*/  LDS.128 R4, [R32+0x1000] ;  /* 0x0010000020047984 */ /* 0x000e280000000c00 */
[----:B------:R-:W0:Y:S01]  /*2420*/  LDS.128 R8, [R3+0x1800] ;  /* 0x0018000003087984 */ /* 0x000e220000000c00 */
[----:B------:R-:W-:Y:S01]  /*2430*/  HMMA.16816.F32.BF16 R164, R172, R34, R164 ;  /* 0x00000022aca4723c */ /* 0x000fe200000418a4 */
[----:B------:R-:W-:-:S02]  /*2440*/  F2FP.BF16.PACK_AB R132, R133, R132 ;  /* 0x000000848584723e */ /* 0x000fc400000010ff */
        /* <DEDUP_REMOVED lines=26> */
[----:B------:R-:W-:Y:S01]  /*25f0*/  STS [R155+0xa0], R148 ;  /* 0x0000a0949b007388 */ /* 0x000fe20000000800 */
[----:B------:R-:W-:-:S03]  /*2600*/  IMAD.SHL.U32 R69, R154, 0x40000, RZ ;  /* 0x000400009a457824 */ /* 0x000fc600078e00ff */
[----:B------:R-:W-:Y:S04]  /*2610*/  STS [R156+0x8a0], R151 ;  /* 0x0008a0979c007388 */ /* 0x000fe80000000800 */
[----:B------:R-:W-:Y:S04]  /*2620*/  STS [R155+0xc0], R160 ;  /* 0x0000c0a09b007388 */ /* 0x000fe80000000800 */
[----:B------:R-:W-:Y:S04]  /*2630*/  STS [R156+0x8c0], R163 ;  /* 0x0008c0a39c007388 */ /* 0x000fe80000000800 */
[----:B------:R-:W-:Y:S01]  /*2640*/  STS [R155+0xe0], R164 ;  /* 0x0000e0a49b007388 */ /* 0x000fe20000000800 */
[----:B------:R-:W-:-:S03]  /*2650*/  IMAD.IADD R34, R2, 0x1, R69 ;  /* 0x0000000102227824 */ /* 0x000fc600078e0245 */
[----:B------:R-:W-:Y:S01]  /*2660*/  STS [R156+0x8e0], R167 ;  /* 0x0008e0a79c007388 */ /* 0x000fe20000000800 */
[C---:B0-----:R-:W-:Y:S01]  /*2670*/  IMAD R59, R153.reuse, 0x200, R34 ;  /* 0x00000200993b7824 */ /* 0x041fe200078e0222 */
[----:B------:R-:W-:Y:S02]  /*2680*/  ISETP.GE.AND P0, PT, R2, 0x200, PT ;  /* 0x000002000200780c */ /* 0x000fe40003f06270 */
[C---:B------:R-:W-:Y:S02]  /*2690*/  LOP3.LUT R34, R153.reuse, 0x8, RZ, 0xfc, !PT ;  /* 0x0000000899227812 */ /* 0x040fe400078efcff */
[C---:B------:R-:W-:Y:S02]  /*26a0*/  LOP3.LUT R35, R153.reuse, 0x10, RZ, 0xfc, !PT ;  /* 0x0000001099237812 */ /* 0x040fe400078efcff */
[C---:B------:R-:W-:Y:S02]  /*26b0*/  LOP3.LUT R56, R153.reuse, 0x18, RZ, 0xfc, !PT ;  /* 0x0000001899387812 */ /* 0x040fe400078efcff */
[C---:B------:R-:W-:Y:S01]  /*26c0*/  LOP3.LUT R57, R153.reuse, 0x20, RZ, 0xfc, !PT ;  /* 0x0000002099397812 */ /* 0x040fe200078efcff */
[----:B------:R-:W-:Y:S01]  /*26d0*/  IMAD R61, R34, 0x200, R69 ;  /* 0x00000200223d7824 */ /* 0x000fe200078e0245 */
[----:B------:R-:W-:-:S02]  /*26e0*/  ISETP.LT.AND P1, PT, R153, 0x200, !P0 ;  /* 0x000002009900780c */ /* 0x000fc40004721270 */
[----:B------:R-:W-:Y:S02]  /*26f0*/  ISETP.LT.AND P2, PT, R34, 0x200, !P0 ;  /* 0x000002002200780c */ /* 0x000fe40004741270 */
[C---:B------:R-:W-:Y:S01]  /*2700*/  ISETP.LT.AND P3, PT, R35.reuse, 0x200, !P0 ;  /* 0x000002002300780c */ /* 0x040fe20004761270 */
[--C-:B------:R-:W-:Y:S01]  /*2710*/  IMAD R35, R35, 0x200, R69.reuse ;  /* 0x0000020023237824 */ /* 0x100fe200078e0245 */
[C---:B------:R-:W-:Y:S01]  /*2720*/  ISETP.LT.AND P4, PT, R56.reuse, 0x200, !P0 ;  /* 0x000002003800780c */ /* 0x040fe20004781270 */
[--C-:B-----5:R-:W-:Y:S01]  /*2730*/  IMAD R63, R56, 0x200, R69.reuse ;  /* 0x00000200383f7824 */ /* 0x120fe200078e0245 */
[----:B------:R-:W-:Y:S01]  /*2740*/  BAR.SYNC.DEFER_BLOCKING 0x0 ;  /* 0x0000000000007b1d */ /* 0x000fe20000010000 */
[C---:B------:R-:W-:Y:S01]  /*2750*/  ISETP.LT.AND P5, PT, R57.reuse, 0x200, !P0 ;  /* 0x000002003900780c */ /* 0x040fe200047a1270 */
[----:B------:R-:W-:Y:S02]  /*2760*/  IMAD R65, R57, 0x200, R69 ;  /* 0x0000020039417824 */ /* 0x000fe400078e0245 */
[----:B------:R-:W-:-:S02]  /*2770*/  IMAD.IADD R57, R2, 0x1, R61 ;  /* 0x0000000102397824 */ /* 0x000fc400078e023d */
[C---:B------:R-:W-:Y:S02]  /*2780*/  IMAD.IADD R61, R2.reuse, 0x1, R35 ;  /* 0x00000001023d7824 */ /* 0x040fe400078e0223 */
[----:B------:R-:W-:Y:S02]  /*2790*/  IMAD.IADD R63, R2, 0x1, R63 ;  /* 0x00000001023f7824 */ /* 0x000fe400078e023f */
[----:B------:R-:W-:-:S04]  /*27a0*/  IMAD.WIDE R34, R59, R0, c[0x0][0x170] ;  /* 0x00005c003b227625 */ /* 0x000fc800078e0200 */
[----:B------:R-:W-:Y:S02]  /*27b0*/  IMAD.IADD R65, R2, 0x1, R65 ;  /* 0x0000000102417824 */ /* 0x000fe400078e0241 */
[----:B------:R-:W-:-:S04]  /*27c0*/  IMAD.WIDE R56, R57, R0, c[0x0][0x170] ;  /* 0x00005c0039387625 */ /* 0x000fc800078e0200 */
[----:B------:R-:W-:-:S04]  /*27d0*/  IMAD.WIDE R58, R61, R0, c[0x0][0x170] ;  /* 0x00005c003d3a7625 */ /* 0x000fc800078e0200 */
[-C--:B------:R-:W-:Y:S01]  /*27e0*/  IMAD.WIDE R60, R63, R0.reuse, c[0x0][0x170] ;  /* 0x00005c003f3c7625 */ /* 0x080fe200078e0200 */
[----:B-1----:R0:W-:Y:S03]  /*27f0*/  @P1 STG.E.128 [R34.64], R44 ;  /* 0x0000002c22001986 */ /* 0x0021e6000c101d04 */
[----:B------:R-:W-:Y:S01]  /*2800*/  IMAD.WIDE R62, R65, R0, c[0x0][0x170] ;  /* 0x00005c00413e7625 */ /* 0x000fe200078e0200 */
[----:B--2---:R-:W-:Y:S04]  /*2810*/  @P2 STG.E.128 [R56.64], R48 ;  /* 0x0000003038002986 */ /* 0x004fe8000c101d04 */
[----:B---3--:R1:W-:Y:S01]  /*2820*/  @P3 STG.E.128 [R58.64], R36 ;  /* 0x000000243a003986 */ /* 0x0083e2000c101d04 */
[----:B------:R-:W-:-:S03]  /*2830*/  LOP3.LUT R64, R153, 0x28, RZ, 0xfc, !PT ;  /* 0x0000002899407812 */ /* 0x000fc600078efcff */
[----:B----4-:R2:W-:Y:S01]  /*2840*/  @P4 STG.E.128 [R60.64], R40 ;  /* 0x000000283c004986 */ /* 0x0105e2000c101d04 */
[----:B------:R-:W-:-:S03]  /*2850*/  LOP3.LUT R65, R153, 0x30, RZ, 0xfc, !PT ;  /* 0x0000003099417812 */ /* 0x000fc600078efcff */
[----:B------:R-:W-:Y:S04]  /*2860*/  @P5 STG.E.128 [R62.64], R52 ;  /* 0x000000343e005986 */ /* 0x000fe8000c101d04 */
[----:B------:R-:W3:Y:S01]  /*2870*/  LDS.128 R48, [R152] ;  /* 0x0000000098307984 */ /* 0x000ee20000000c00 */
[----:B------:R-:W-:-:S03]  /*2880*/  LOP3.LUT R66, R153, 0x38, RZ, 0xfc, !PT ;  /* 0x0000003899427812 */ /* 0x000fc600078efcff */
[----:B------:R4:W5:Y:S01]  /*2890*/  LDS.128 R52, [R33+0x800] ;  /* 0x0008000021347984 */ /* 0x0009620000000c00 */
[----:B------:R-:W-:-:S03]  /*28a0*/  LOP3.LUT R67, R153, 0x40, RZ, 0xfc, !PT ;  /* 0x0000004099437812 */ /* 0x000fc600078efcff */
[----:B------:R1:W3:Y:S01]  /*28b0*/  LDS.128 R56, [R32+0x1000] ;  /* 0x0010000020387984 */ /* 0x0002e20000000c00 */
[----:B------:R-:W-:Y:S01]  /*28c0*/  LOP3.LUT R68, R153, 0x48, RZ, 0xfc, !PT ;  /* 0x0000004899447812 */ /* 0x000fe200078efcff */
[C-C-:B0-----:R-:W-:Y:S01]  /*28d0*/  IMAD R35, R64.reuse, 0x200, R69.reuse ;  /* 0x0000020040237824 */ /* 0x141fe200078e0245 */
[----:B------:R-:W-:Y:S02]  /*28e0*/  ISETP.LT.AND P1, PT, R64, 0x200, !P0 ;  /* 0x000002004000780c */ /* 0x000fe40004721270 */
[C---:B------:R-:W-:Y:S01]  /*28f0*/  ISETP.LT.AND P2, PT, R65.reuse, 0x200, !P0 ;  /* 0x000002004100780c */ /* 0x040fe20004741270 */
[--C-:B------:R-:W-:Y:S01]  /*2900*/  IMAD R65, R65, 0x200, R69.reuse ;  /* 0x0000020041417824 */ /* 0x100fe200078e0245 */
[C---:B------:R-:W-:Y:S01]  /*2910*/  ISETP.LT.AND P3, PT, R66.reuse, 0x200, !P0 ;  /* 0x000002004200780c */ /* 0x040fe20004761270 */
[--C-:B-1----:R-:W-:Y:S01]  /*2920*/  IMAD R39, R66, 0x200, R69.reuse ;  /* 0x0000020042277824 */ /* 0x102fe200078e0245 */
[C---:B------:R-:W-:Y:S01]  /*2930*/  ISETP.LT.AND P4, PT, R67.reuse, 0x200, !P0 ;  /* 0x000002004300780c */ /* 0x040fe20004781270 */
[--C-:B------:R-:W-:Y:S01]  /*2940*/  IMAD R67, R67, 0x200, R69.reuse ;  /* 0x0000020043437824 */ /* 0x100fe200078e0245 */
[C---:B------:R-:W-:Y:S01]  /*2950*/  ISETP.LT.AND P5, PT, R68.reuse, 0x200, !P0 ;  /* 0x000002004400780c */ /* 0x040fe200047a1270 */
[----:B--2---:R-:W-:-:S02]  /*2960*/  IMAD R43, R68, 0x200, R69 ;  /* 0x00000200442b7824 */ /* 0x004fc400078e0245 */
[C---:B------:R-:W-:Y:S02]  /*2970*/  IMAD.IADD R35, R2.reuse, 0x1, R35 ;  /* 0x0000000102237824 */ /* 0x040fe400078e0223 */
[C---:B------:R-:W-:Y:S02]  /*2980*/  IMAD.IADD R37, R2.reuse, 0x1, R65 ;  /* 0x0000000102257824 */ /* 0x040fe400078e0241 */
[C---:B------:R-:W-:Y:S02]  /*2990*/  IMAD.IADD R39, R2.reuse, 0x1, R39 ;  /* 0x0000000102277824 */ /* 0x040fe400078e0227 */
[C---:B------:R-:W-:Y:S02]  /*29a0*/  IMAD.IADD R41, R2.reuse, 0x1, R67 ;  /* 0x0000000102297824 */ /* 0x040fe400078e0243 */
[----:B------:R-:W-:Y:S02]  /*29b0*/  IMAD.IADD R43, R2, 0x1, R43 ;  /* 0x00000001022b7824 */ /* 0x000fe400078e022b */
[----:B------:R-:W-:-:S04]  /*29c0*/  IMAD.WIDE R34, R35, R0, c[0x0][0x170] ;  /* 0x00005c0023227625 */ /* 0x000fc800078e0200 */
[-C--:B------:R-:W-:Y:S01]  /*29d0*/  IMAD.WIDE R36, R37, R0.reuse, c[0x0][0x170] ;  /* 0x00005c0025247625 */ /* 0x080fe200078e0200 */
[----:B------:R0:W-:Y:S03]  /*29e0*/  @P1 STG.E.128 [R34.64], R12 ;  /* 0x0000000c22001986 */ /* 0x0001e6000c101d04 */
[----:B------:R-:W-:Y:S01]  /*29f0*/  IMAD.WIDE R38, R39, R0, c[0x0][0x170] ;  /* 0x00005c0027267625 */ /* 0x000fe200078e0200 */
[----:B------:R-:W-:-:S03]  /*2a00*/  LOP3.LUT R44, R153, 0x50, RZ, 0xfc, !PT ;  /* 0x00000050992c7812 */ /* 0x000fc600078efcff */
[-C--:B------:R-:W-:Y:S01]  /*2a10*/  IMAD.WIDE R40, R41, R0.reuse, c[0x0][0x170] ;  /* 0x00005c0029287625 */ /* 0x080fe200078e0200 */
[----:B------:R-:W-:Y:S01]  /*2a20*/  @P2 STG.E.128 [R36.64], R28 ;  /* 0x0000001c24002986 */ /* 0x000fe2000c101d04 */
[----:B----4-:R-:W-:Y:S02]  /*2a30*/  LOP3.LUT R33, R153, 0x58, RZ, 0xfc, !PT ;  /* 0x0000005899217812 */ /* 0x010fe400078efcff */
[----:B------:R-:W-:Y:S01]  /*2a40*/  IMAD.WIDE R42, R43, R0, c[0x0][0x170] ;  /* 0x00005c002b2a7625 */ /* 0x000fe200078e0200 */
[----:B------:R-:W-:Y:S01]  /*2a50*/  @P3 STG.E.128 [R38.64], R24 ;  /* 0x0000001826003986 */ /* 0x000fe2000c101d04 */
[C---:B------:R-:W-:Y:S02]  /*2a60*/  LOP3.LUT R32, R153.reuse, 0x60, RZ, 0xfc, !PT ;  /* 0x0000006099207812 */ /* 0x040fe400078efcff */
[C---:B------:R-:W-:Y:S01]  /*2a70*/  LOP3.LUT R45, R153.reuse, 0x68, RZ, 0xfc, !PT ;  /* 0x00000068992d7812 */ /* 0x040fe200078efcff */
[----:B------:R1:W-:Y:S01]  /*2a80*/  @P4 STG.E.128 [R40.64], R20 ;  /* 0x0000001428004986 */ /* 0x0003e2000c101d04 */
[----:B------:R-:W-:Y:S01]  /*2a90*/  LOP3.LUT R46, R153, 0x70, RZ, 0xfc, !PT ;  /* 0x00000070992e7812 */ /* 0x000fe200078efcff */
[C-C-:B0-----:R-:W-:Y:S01]  /*2aa0*/  IMAD R13, R44.reuse, 0x200, R69.reuse ;  /* 0x000002002c0d7824 */ /* 0x141fe200078e0245 */
[C---:B------:R-:W-:Y:S01]  /*2ab0*/  ISETP.LT.AND P4, PT, R33.reuse, 0x200, !P0 ;  /* 0x000002002100780c */ /* 0x040fe20004781270 */
[----:B------:R0:W-:Y:S01]  /*2ac0*/  @P5 STG.E.128 [R42.64], R16 ;  /* 0x000000102a005986 */ /* 0x0001e2000c101d04 */
[----:B------:R-:W-:Y:S01]  /*2ad0*/  ISETP.LT.AND P5, PT, R44, 0x200, !P0 ;  /* 0x000002002c00780c */ /* 0x000fe200047a1270 */
[----:B------:R-:W-:Y:S01]  /*2ae0*/  IMAD R33, R33, 0x200, R69 ;  /* 0x0000020021217824 */ /* 0x000fe200078e0245 */
[----:B------:R-:W-:-:S02]  /*2af0*/  LOP3.LUT R153, R153, 0x78, RZ, 0xfc, !PT ;  /* 0x0000007899997812 */ /* 0x000fc400078efcff */
[----:B------:R-:W-:Y:S02]  /*2b00*/  ISETP.LT.AND P3, PT, R32, 0x200, !P0 ;  /* 0x000002002000780c */ /* 0x000fe40004761270 */
[C---:B------:R-:W-:Y:S01]  /*2b10*/  ISETP.LT.AND P2, PT, R45.reuse, 0x200, !P0 ;  /* 0x000002002d00780c */ /* 0x040fe20004741270 */
[----:B------:R-:W-:Y:S01]  /*2b20*/  IMAD R45, R45, 0x200, R69 ;  /* 0x000002002d2d7824 */ /* 0x000fe200078e0245 */
[----:B------:R-:W-:Y:S01]  /*2b30*/  ISETP.LT.AND P1, PT, R46, 0x200, !P0 ;  /* 0x000002002e00780c */ /* 0x000fe20004721270 */
[C---:B------:R-:W-:Y:S01]  /*2b40*/  IMAD.IADD R13, R2.reuse, 0x1, R13 ;  /* 0x00000001020d7824 */ /* 0x040fe200078e020d */
[----:B------:R-:W-:Y:S01]  /*2b50*/  ISETP.LT.AND P0, PT, R153, 0x200, !P0 ;  /* 0x000002009900780c */ /* 0x000fe20004701270 */
[----:B------:R-:W-:Y:S02]  /*2b60*/  IMAD.IADD R15, R2, 0x1, R33 ;  /* 0x00000001020f7824 */ /* 0x000fe400078e0221 */
[--C-:B-1----:R-:W-:Y:S02]  /*2b70*/  IMAD R21, R46, 0x200, R69.reuse ;  /* 0x000002002e157824 */ /* 0x102fe400078e0245 */
[----:B0-----:R-:W-:-:S02]  /*2b80*/  IMAD R17, R32, 0x200, R69 ;  /* 0x0000020020117824 */ /* 0x001fc400078e0245 */
[C---:B------:R-:W-:Y:S02]  /*2b90*/  IMAD.IADD R19, R2.reuse, 0x1, R45 ;  /* 0x0000000102137824 */ /* 0x040fe400078e022d */
[C---:B------:R-:W-:Y:S02]  /*2ba0*/  IMAD.IADD R17, R2.reuse, 0x1, R17 ;  /* 0x0000000102117824 */ /* 0x040fe400078e0211 */
[----:B------:R-:W-:Y:S02]  /*2bb0*/  IMAD.IADD R21, R2, 0x1, R21 ;  /* 0x0000000102157824 */ /* 0x000fe400078e0215 */
[----:B------:R-:W-:-:S04]  /*2bc0*/  IMAD.WIDE R12, R13, R0, c[0x0][0x170] ;  /* 0x00005c000d0c7625 */ /* 0x000fc800078e0200 */
[-C--:B------:R-:W-:Y:S01]  /*2bd0*/  IMAD.WIDE R14, R15, R0.reuse, c[0x0][0x170] ;  /* 0x00005c000f0e7625 */ /* 0x080fe200078e0200 */
[----:B------:R0:W-:Y:S03]  /*2be0*/  @P5 STG.E.128 [R12.64], R4 ;  /* 0x000000040c005986 */ /* 0x0001e6000c101d04 */
[-C--:B------:R-:W-:Y:S01]  /*2bf0*/  IMAD.WIDE R16, R17, R0.reuse, c[0x0][0x170] ;  /* 0x00005c0011107625 */ /* 0x080fe200078e0200 */
[----:B------:R0:W-:Y:S03]  /*2c00*/  @P4 STG.E.128 [R14.64], R8 ;  /* 0x000000080e004986 */ /* 0x0001e6000c101d04 */
[-C--:B------:R-:W-:Y:S01]  /*2c10*/  IMAD.WIDE R18, R19, R0.reuse, c[0x0][0x170] ;  /* 0x00005c0013127625 */ /* 0x080fe200078e0200 */
[----:B---3--:R0:W-:Y:S03]  /*2c20*/  @P3 STG.E.128 [R16.64], R48 ;  /* 0x0000003010003986 */ /* 0x0081e6000c101d04 */
[----:B------:R-:W-:Y:S01]  /*2c30*/  IMAD.WIDE R20, R21, R0, c[0x0][0x170] ;  /* 0x00005c0015147625 */ /* 0x000fe200078e0200 */
[----:B-----5:R0:W-:Y:S04]  /*2c40*/  @P2 STG.E.128 [R18.64], R52 ;  /* 0x0000003412002986 */ /* 0x0201e8000c101d04 */
[----:B------:R0:W-:Y:S01]  /*2c50*/  @P1 STG.E.128 [R20.64], R56 ;  /* 0x0000003814001986 */ /* 0x0001e2000c101d04 */
[----:B------:R-:W-:Y:S05]  /*2c60*/  @!P0 EXIT ;  /* 0x000000000000894d */ /* 0x000fea0003800000 */
[----:B0-----:R-:W0:Y:S01]  /*2c70*/  LDS.128 R8, [R3+0x1800] ;  /* 0x0018000003087984 */ /* 0x001e220000000c00 */
[----:B------:R-:W-:-:S04]  /*2c80*/  IMAD R69, R153, 0x200, R69 ;  /* 0x0000020099457824 */ /* 0x000fc800078e0245 */
[----:B------:R-:W-:-:S04]  /*2c90*/  IMAD.IADD R5, R2, 0x1, R69 ;  /* 0x0000000102057824 */ /* 0x000fc800078e0245 */
[----:B------:R-:W-:-:S05]  /*2ca0*/  IMAD.WIDE R4, R5, R0, c[0x0][0x170] ;  /* 0x00005c0005047625 */ /* 0x000fca00078e0200 */
[----:B0-----:R-:W-:Y:S01]  /*2cb0*/  STG.E.128 [R4.64], R8 ;  /* 0x0000000804007986 */ /* 0x001fe2000c101d04 */
[----:B------:R-:W-:Y:S05]  /*2cc0*/  EXIT ;  /* 0x000000000000794d */ /* 0x000fea0003800000 */
.L_x_0:
[----:B------:R-:W-:-:S00]  /*2cd0*/  BRA `(.L_x_0) ;  /* 0xfffffff000007947 */ /* 0x000fc0000383ffff */
[----:B------:R-:W-:-:S00]  /*2ce0*/  NOP ;  /* 0x0000000000007918 */ /* 0x000fc00000000000 */
        /* <DEDUP_REMOVED lines=9> */
.L_x_1:


//--------------------- .nv.shared.triton_bmm     --------------------------
	.section	.nv.shared.triton_bmm,"aw",@nobits
	.sectionflags	@""
	.align	16
